def attn_fwd(
    Q,
    K,
    V,
    Out,
    Lse,
    sm_scale,
    stride_qz,
    stride_qh,
    stride_qm,
    stride_qk,
    stride_kz,
    stride_kh,
    stride_kn,
    stride_kk,
    stride_vz,
    stride_vh,
    stride_vn,
    stride_vk,
    stride_oz,
    stride_oh,
    stride_om,
    stride_ok,
    seqlen_q,
    seqlen_k,
    BLOCK_M: tl.constexpr,
    BLOCK_N: tl.constexpr,
    HEAD_DIM: tl.constexpr,
    CAUSAL: tl.constexpr,
):
    start_m = tl.program_id(0)
    off_hz = tl.program_id(1)
    q_off = off_hz * stride_qh
    k_off = off_hz * stride_kh
    v_off = off_hz * stride_vh
    offs_m = start_m * BLOCK_M + tl.arange(0, BLOCK_M)
    offs_d = tl.arange(0, HEAD_DIM)
    offs_n = tl.arange(0, BLOCK_N)
    q_ptrs = Q + q_off + offs_m[:, None] * stride_qm + offs_d[None, :] * stride_qk
    k_ptrs = K + k_off + offs_d[:, None] * stride_kk + offs_n[None, :] * stride_kn
    v_ptrs = V + v_off + offs_n[:, None] * stride_vn + offs_d[None, :] * stride_vk
    m_i = tl.full([BLOCK_M], float("-inf"), dtype=tl.float32)
    l_i = tl.zeros([BLOCK_M], dtype=tl.float32) + 1.0
    acc = tl.zeros([BLOCK_M, HEAD_DIM], dtype=tl.float32)
    q = tl.load(q_ptrs)
    acc, l_i, m_i = _attn_fwd_inner(
        acc,
        l_i,
        m_i,
        q,
        k_ptrs,
        v_ptrs,
        sm_scale,
        stride_kn,
        stride_vn,
        start_m,
        seqlen_k,
        BLOCK_M,
        BLOCK_N,
        HEAD_DIM,
        CAUSAL,
    )
    acc = acc / l_i[:, None]
    lse = m_i + tl.math.log2(l_i) / 1.4426950408889634
    o_ptrs = (
        Out
        + off_hz * stride_oh
        + offs_m[:, None] * stride_om
        + offs_d[None, :] * stride_ok
    )
    tl.store(o_ptrs, acc.to(Out.dtype.element_ty))
    tl.store(Lse + off_hz * seqlen_q + offs_m, lse)

# config = {"BLOCK_M": 256, "BLOCK_N": 64, "HEAD_DIM": 64, "arch": "sm_100", "causal": true, "dtype": "fp8e4m3", "num_stages": 3, "num_warps": 16}
# arch = sm_100


// ===== COMPILED SASS (sm_100a) =====

	.target	sm_100a

	.elftype	@"ET_EXEC"


//--------------------- .note.nv.tkinfo           --------------------------
	.section	.note.nv.tkinfo,"",@"SHT_NOTE"
	.sectionflags	@"SHF_NOTE_NV_TKINFO"
	.tkinfo
        /*0018*/ 	.word	0x00000081
        /*0030*/ 	.string	""
        /*0030*/ 	.string	"ptxas-blackwell"
        /*0030*/ 	.string	"Cuda compilation tools, release 12.9, V12.9.86"
        /*0030*/ 	.string	"Build cuda_12.9.r12.9/compiler.36037853_0"
        /*0030*/ 	.string	"-v  -suppress-debug-info  -lineinfo  -arch sm_100a "



//--------------------- .note.nv.cuver            --------------------------
	.section	.note.nv.cuver,"",@"SHT_NOTE"
	.sectionflags	@"SHF_NOTE_NV_CUVER"
        /*0018*/ 	.short	0x0001
        /*001a*/ 	.short	0x0064
        /*001c*/ 	.short	0x0001
        /*001e*/ 	.short	0x0000
        /*0020*/ 	.short	0x0001
        /*0022*/ 	.short	0x0000


//--------------------- .nv.info                  --------------------------
	.section	.nv.info,"",@"SHT_CUDA_INFO"
	.align	4


	//----- nvinfo : EIATTR_REGCOUNT
	.align		4
        /*0000*/ 	.byte	0x04, 0x2f
        /*0002*/ 	.short	(.L_2 - .L_1)
	.align		4
.L_1:
        /*0004*/ 	.word	index@(attn_fwd)
        /*0008*/ 	.word	0x00000080


	//----- nvinfo : EIATTR_FRAME_SIZE
	.align		4
.L_2:
        /*000c*/ 	.byte	0x04, 0x11
        /*000e*/ 	.short	(.L_4 - .L_3)
	.align		4
.L_3:
        /*0010*/ 	.word	index@(attn_fwd)
        /*0014*/ 	.word	0x00000080


	//----- nvinfo : EIATTR_MIN_STACK_SIZE
	.align		4
.L_4:
        /*0018*/ 	.byte	0x04, 0x12
        /*001a*/ 	.short	(.L_6 - .L_5)
	.align		4
.L_5:
        /*001c*/ 	.word	index@(attn_fwd)
        /*0020*/ 	.word	0x00000080
.L_6:


//--------------------- .nv.info.attn_fwd         --------------------------
	.section	.nv.info.attn_fwd,"",@"SHT_CUDA_INFO"
	.sectionflags	@""
	.align	4


	//----- nvinfo : EIATTR_CUDA_API_VERSION
	.align		4
        /*0000*/ 	.byte	0x04, 0x37
        /*0002*/ 	.short	(.L_8 - .L_7)
.L_7:
        /*0004*/ 	.word	0x00000081


	//----- nvinfo : EIATTR_KPARAM_INFO
	.align		4
.L_8:
        /*0008*/ 	.byte	0x04, 0x17
        /*000a*/ 	.short	(.L_10 - .L_9)
.L_9:
        /*000c*/ 	.word	0x00000000
        /*0010*/ 	.short	0x0019
        /*0012*/ 	.short	0x0080
        /*0014*/ 	.byte	0x00, 0xf4, 0x21, 0x00


	//----- nvinfo : EIATTR_KPARAM_INFO
	.align		4
.L_10:
        /*0018*/ 	.byte	0x04, 0x17
        /*001a*/ 	.short	(.L_12 - .L_11)
.L_11:
        /*001c*/ 	.word	0x00000000
        /*0020*/ 	.short	0x0018
        /*0022*/ 	.short	0x0078
        /*0024*/ 	.byte	0x00, 0xf4, 0x21, 0x00


	//----- nvinfo : EIATTR_KPARAM_INFO
	.align		4
.L_12:
        /*0028*/ 	.byte	0x04, 0x17
        /*002a*/ 	.short	(.L_14 - .L_13)
.L_13:
        /*002c*/ 	.word	0x00000000
        /*0030*/ 	.short	0x0017
        /*0032*/ 	.short	0x0070
        /*0034*/ 	.byte	0x00, 0xf0, 0x11, 0x00


	//----- nvinfo : EIATTR_KPARAM_INFO
	.align		4
.L_14:
        /*0038*/ 	.byte	0x04, 0x17
        /*003a*/ 	.short	(.L_16 - .L_15)
.L_15:
        /*003c*/ 	.word	0x00000000
        /*0040*/ 	.short	0x0016
        /*0042*/ 	.short	0x006c
        /*0044*/ 	.byte	0x00, 0xf0, 0x11, 0x00


	//----- nvinfo : EIATTR_KPARAM_INFO
	.align		4
.L_16:
        /*0048*/ 	.byte	0x04, 0x17
        /*004a*/ 	.short	(.L_18 - .L_17)
.L_17:
        /*004c*/ 	.word	0x00000000
        /*0050*/ 	.short	0x0015
        /*0052*/ 	.short	0x0068
        /*0054*/ 	.byte	0x00, 0xf0, 0x11, 0x00


	//----- nvinfo : EIATTR_KPARAM_INFO
	.align		4
.L_18:
        /*0058*/ 	.byte	0x04, 0x17
        /*005a*/ 	.short	(.L_20 - .L_19)
.L_19:
        /*005c*/ 	.word	0x00000000
        /*0060*/ 	.short	0x0014
        /*0062*/ 	.short	0x0064
        /*0064*/ 	.byte	0x00, 0xf0, 0x11, 0x00


	//----- nvinfo : EIATTR_KPARAM_INFO
	.align		4
.L_20:
        /*0068*/ 	.byte	0x04, 0x17
        /*006a*/ 	.short	(.L_22 - .L_21)
.L_21:
        /*006c*/ 	.word	0x00000000
        /*0070*/ 	.short	0x0013
        /*0072*/ 	.short	0x0060
        /*0074*/ 	.byte	0x00, 0xf0, 0x11, 0x00


	//----- nvinfo : EIATTR_KPARAM_INFO
	.align		4
.L_22:
        /*0078*/ 	.byte	0x04, 0x17
        /*007a*/ 	.short	(.L_24 - .L_23)
.L_23:
        /*007c*/ 	.word	0x00000000
        /*0080*/ 	.short	0x0012
        /*0082*/ 	.short	0x005c
        /*0084*/ 	.byte	0x00, 0xf0, 0x11, 0x00


	//----- nvinfo : EIATTR_KPARAM_INFO
	.align		4
.L_24:
        /*0088*/ 	.byte	0x04, 0x17
        /*008a*/ 	.short	(.L_26 - .L_25)
.L_25:
        /*008c*/ 	.word	0x00000000
        /*0090*/ 	.short	0x0011
        /*0092*/ 	.short	0x0058
        /*0094*/ 	.byte	0x00, 0xf0, 0x11, 0x00


	//----- nvinfo : EIATTR_KPARAM_INFO
	.align		4
.L_26:
        /*0098*/ 	.byte	0x04, 0x17
        /*009a*/ 	.short	(.L_28 - .L_27)
.L_27:
        /*009c*/ 	.word	0x00000000
        /*00a0*/ 	.short	0x0010
        /*00a2*/ 	.short	0x0054
        /*00a4*/ 	.byte	0x00, 0xf0, 0x11, 0x00


	//----- nvinfo : EIATTR_KPARAM_INFO
	.align		4
.L_28:
        /*00a8*/ 	.byte	0x04, 0x17
        /*00aa*/ 	.short	(.L_30 - .L_29)
.L_29:
        /*00ac*/ 	.word	0x00000000
        /*00b0*/ 	.short	0x000f
        /*00b2*/ 	.short	0x0050
        /*00b4*/ 	.byte	0x00, 0xf0, 0x11, 0x00


	//----- nvinfo : EIATTR_KPARAM_INFO
	.align		4
.L_30:
        /*00b8*/ 	.byte	0x04, 0x17
        /*00ba*/ 	.short	(.L_32 - .L_31)
.L_31:
        /*00bc*/ 	.word	0x00000000
        /*00c0*/ 	.short	0x000e
        /*00c2*/ 	.short	0x004c
        /*00c4*/ 	.byte	0x00, 0xf0, 0x11, 0x00


	//----- nvinfo : EIATTR_KPARAM_INFO
	.align		4
.L_32:
        /*00c8*/ 	.byte	0x04, 0x17
        /*00ca*/ 	.short	(.L_34 - .L_33)
.L_33:
        /*00cc*/ 	.word	0x00000000
        /*00d0*/ 	.short	0x000d
        /*00d2*/ 	.short	0x0048
        /*00d4*/ 	.byte	0x00, 0xf0, 0x11, 0x00


	//----- nvinfo : EIATTR_KPARAM_INFO
	.align		4
.L_34:
        /*00d8*/ 	.byte	0x04, 0x17
        /*00da*/ 	.short	(.L_36 - .L_35)
.L_35:
        /*00dc*/ 	.word	0x00000000
        /*00e0*/ 	.short	0x000c
        /*00e2*/ 	.short	0x0044
        /*00e4*/ 	.byte	0x00, 0xf0, 0x11, 0x00


	//----- nvinfo : EIATTR_KPARAM_INFO
	.align		4
.L_36:
        /*00e8*/ 	.byte	0x04, 0x17
        /*00ea*/ 	.short	(.L_38 - .L_37)
.L_37:
        /*00ec*/ 	.word	0x00000000
        /*00f0*/ 	.short	0x000b
        /*00f2*/ 	.short	0x0040
        /*00f4*/ 	.byte	0x00, 0xf0, 0x11, 0x00


	//----- nvinfo : EIATTR_KPARAM_INFO
	.align		4
.L_38:
        /*00f8*/ 	.byte	0x04, 0x17
        /*00fa*/ 	.short	(.L_40 - .L_39)
.L_39:
        /*00fc*/ 	.word	0x00000000
        /*0100*/ 	.short	0x000a
        /*0102*/ 	.short	0x003c
        /*0104*/ 	.byte	0x00, 0xf0, 0x11, 0x00


	//----- nvinfo : EIATTR_KPARAM_INFO
	.align		4
.L_40:
        /*0108*/ 	.byte	0x04, 0x17
        /*010a*/ 	.short	(.L_42 - .L_41)
.L_41:
        /*010c*/ 	.word	0x00000000
        /*0110*/ 	.short	0x0009
        /*0112*/ 	.short	0x0038
        /*0114*/ 	.byte	0x00, 0xf0, 0x11, 0x00


	//----- nvinfo : EIATTR_KPARAM_INFO
	.align		4
.L_42:
        /*0118*/ 	.byte	0x04, 0x17
        /*011a*/ 	.short	(.L_44 - .L_43)
.L_43:
        /*011c*/ 	.word	0x00000000
        /*0120*/ 	.short	0x0008
        /*0122*/ 	.short	0x0034
        /*0124*/ 	.byte	0x00, 0xf0, 0x11, 0x00


	//----- nvinfo : EIATTR_KPARAM_INFO
	.align		4
.L_44:
        /*0128*/ 	.byte	0x04, 0x17
        /*012a*/ 	.short	(.L_46 - .L_45)
.L_45:
        /*012c*/ 	.word	0x00000000
        /*0130*/ 	.short	0x0007
        /*0132*/ 	.short	0x0030
        /*0134*/ 	.byte	0x00, 0xf0, 0x11, 0x00


	//----- nvinfo : EIATTR_KPARAM_INFO
	.align		4
.L_46:
        /*0138*/ 	.byte	0x04, 0x17
        /*013a*/ 	.short	(.L_48 - .L_47)
.L_47:
        /*013c*/ 	.word	0x00000000
        /*0140*/ 	.short	0x0006
        /*0142*/ 	.short	0x002c
        /*0144*/ 	.byte	0x00, 0xf0, 0x11, 0x00


	//----- nvinfo : EIATTR_KPARAM_INFO
	.align		4
.L_48:
        /*0148*/ 	.byte	0x04, 0x17
        /*014a*/ 	.short	(.L_50 - .L_49)
.L_49:
        /*014c*/ 	.word	0x00000000
        /*0150*/ 	.short	0x0005
        /*0152*/ 	.short	0x0028
        /*0154*/ 	.byte	0x00, 0xf0, 0x11, 0x00


	//----- nvinfo : EIATTR_KPARAM_INFO
	.align		4
.L_50:
        /*0158*/ 	.byte	0x04, 0x17
        /*015a*/ 	.short	(.L_52 - .L_51)
.L_51:
        /*015c*/ 	.word	0x00000000
        /*0160*/ 	.short	0x0004
        /*0162*/ 	.short	0x0020
        /*0164*/ 	.byte	0x00, 0xf4, 0x21, 0x00


	//----- nvinfo : EIATTR_KPARAM_INFO
	.align		4
.L_52:
        /*0168*/ 	.byte	0x04, 0x17
        /*016a*/ 	.short	(.L_54 - .L_53)
.L_53:
        /*016c*/ 	.word	0x00000000
        /*0170*/ 	.short	0x0003
        /*0172*/ 	.short	0x0018
        /*0174*/ 	.byte	0x00, 0xf4, 0x21, 0x00


	//----- nvinfo : EIATTR_KPARAM_INFO
	.align		4
.L_54:
        /*0178*/ 	.byte	0x04, 0x17
        /*017a*/ 	.short	(.L_56 - .L_55)
.L_55:
        /*017c*/ 	.word	0x00000000
        /*0180*/ 	.short	0x0002
        /*0182*/ 	.short	0x0010
        /*0184*/ 	.byte	0x00, 0xf4, 0x21, 0x00


	//----- nvinfo : EIATTR_KPARAM_INFO
	.align		4
.L_56:
        /*0188*/ 	.byte	0x04, 0x17
        /*018a*/ 	.short	(.L_58 - .L_57)
.L_57:
        /*018c*/ 	.word	0x00000000
        /*0190*/ 	.short	0x0001
        /*0192*/ 	.short	0x0008
        /*0194*/ 	.byte	0x00, 0xf4, 0x21, 0x00


	//----- nvinfo : EIATTR_KPARAM_INFO
	.align		4
.L_58:
        /*0198*/ 	.byte	0x04, 0x17
        /*019a*/ 	.short	(.L_60 - .L_59)
.L_59:
        /*019c*/ 	.word	0x00000000
        /*01a0*/ 	.short	0x0000
        /*01a2*/ 	.short	0x0000
        /*01a4*/ 	.byte	0x00, 0xf4, 0x21, 0x00


	//----- nvinfo : EIATTR_SPARSE_MMA_MASK
	.align		4
.L_60:
        /*01a8*/ 	.byte	0x03, 0x50
        /*01aa*/ 	.short	0x0000


	//----- nvinfo : EIATTR_MAXREG_COUNT
	.align		4
        /*01ac*/ 	.byte	0x03, 0x1b
        /*01ae*/ 	.short	0x0080


	//----- nvinfo : EIATTR_NUM_BARRIERS
	.align		4
        /*01b0*/ 	.byte	0x02, 0x4c
        /*01b2*/ 	.byte	0x01
	.zero		1


	//----- nvinfo : EIATTR_ANNOTATIONS
	.align		4
        /*01b4*/ 	.byte	0x04, 0x55
        /*01b6*/ 	.short	(.L_62 - .L_61)


	//   ....[0]....
.L_61:
        /*01b8*/ 	.word	0x00000001
        /*01bc*/ 	.byte	0xb0, 0x15, 0x00, 0x00, 0x01, 0x00, 0x00, 0x00, 0xf0, 0x15, 0x00, 0x00, 0x01, 0x00, 0x00, 0x00
        /* <DEDUP_REMOVED lines=30> */
        /*03ac*/ 	.byte	0xb0, 0x27, 0x00, 0x00, 0x01, 0x00, 0x00, 0x00, 0xd0, 0x27, 0x00, 0x00


	//----- nvinfo : EIATTR_COOP_GROUP_MASK_REGIDS
	.align		4
.L_62:
        /*03b8*/ 	.byte	0x04, 0x29
        /*03ba*/ 	.short	(.L_64 - .L_63)


	//   ....[0]....
.L_63:
        /*03bc*/ 	.word	0xffffffff


	//   ....[1]....
        /*03c0*/ 	.word	0xffffffff


	//   ....[2]....
        /*03c4*/ 	.word	0xffffffff


	//   ....[3]....
        /*03c8*/ 	.word	0xffffffff


	//   ....[4]....
        /*03cc*/ 	.word	0xffffffff


	//   ....[5]....
        /*03d0*/ 	.word	0xffffffff


	//   ....[6]....
        /*03d4*/ 	.word	0xffffffff


	//   ....[7]....
        /*03d8*/ 	.word	0xffffffff


	//   ....[8]....
        /*03dc*/ 	.word	0xffffffff


	//   ....[9]....
        /*03e0*/ 	.word	0xffffffff


	//   ....[10]....
        /*03e4*/ 	.word	0xffffffff


	//   ....[11]....
        /*03e8*/ 	.word	0xffffffff


	//   ....[12]....
        /*03ec*/ 	.word	0xffffffff


	//   ....[13]....
        /*03f0*/ 	.word	0xffffffff


	//   ....[14]....
        /*03f4*/ 	.word	0xffffffff


	//   ....[15]....
        /*03f8*/ 	.word	0xffffffff


	//   ....[16]....
        /*03fc*/ 	.word	0xffffffff


	//   ....[17]....
        /*0400*/ 	.word	0xffffffff


	//   ....[18]....
        /*0404*/ 	.word	0xffffffff


	//   ....[19]....
        /*0408*/ 	.word	0xffffffff


	//   ....[20]....
        /*040c*/ 	.word	0xffffffff


	//   ....[21]....
        /*0410*/ 	.word	0xffffffff


	//   ....[22]....
        /*0414*/ 	.word	0xffffffff


	//   ....[23]....
        /*0418*/ 	.word	0xffffffff


	//----- nvinfo : EIATTR_COOP_GROUP_INSTR_OFFSETS
	.align		4
.L_64:
        /*041c*/ 	.byte	0x04, 0x28
        /*041e*/ 	.short	(.L_66 - .L_65)


	//   ....[0]....
.L_65:
        /*0420*/ 	.word	0x000034f0


	//   ....[1]....
        /*0424*/ 	.word	0x00003500


	//   ....[2]....
        /*0428*/ 	.word	0x00003530


	//   ....[3]....
        /*042c*/ 	.word	0x00003540


	//   ....[4]....
        /*0430*/ 	.word	0x00003b10


	//   ....[5]....
        /*0434*/ 	.word	0x00003b30


	//   ....[6]....
        /*0438*/ 	.word	0x00003b40


	//   ....[7]....
        /*043c*/ 	.word	0x00003b50


	//   ....[8]....
        /*0440*/ 	.word	0x00003b60


	//   ....[9]....
        /*0444*/ 	.word	0x00003b70


	//   ....[10]....
        /*0448*/ 	.word	0x00003b80


	//   ....[11]....
        /*044c*/ 	.word	0x00003b90


	//   ....[12]....
        /*0450*/ 	.word	0x00004590


	//   ....[13]....
        /*0454*/ 	.word	0x000045a0


	//   ....[14]....
        /*0458*/ 	.word	0x000045b0


	//   ....[15]....
        /*045c*/ 	.word	0x000045c0


	//   ....[16]....
        /*0460*/ 	.word	0x000045d0


	//   ....[17]....
        /*0464*/ 	.word	0x000045e0


	//   ....[18]....
        /*0468*/ 	.word	0x000045f0


	//   ....[19]....
        /*046c*/ 	.word	0x00004600


	//   ....[20]....
        /*0470*/ 	.word	0x00004a10


	//   ....[21]....
        /*0474*/ 	.word	0x00004a30


	//   ....[22]....
        /*0478*/ 	.word	0x00004af0


	//   ....[23]....
        /*047c*/ 	.word	0x00004b20


	//----- nvinfo : EIATTR_VRC_CTA_INIT_COUNT
	.align		4
.L_66:
        /*0480*/ 	.byte	0x02, 0x4a
	.zero		1
	.zero		1


	//----- nvinfo : EIATTR_EXIT_INSTR_OFFSETS
	.align		4
        /*0484*/ 	.byte	0x04, 0x1c
        /*0486*/ 	.short	(.L_68 - .L_67)


	//   ....[0]....
.L_67:
        /*0488*/ 	.word	0x00006a90


	//   ....[1]....
        /*048c*/ 	.word	0x00006ac0


	//----- nvinfo : EIATTR_REQNTID
	.align		4
.L_68:
        /*0490*/ 	.byte	0x04, 0x10
        /*0492*/ 	.short	(.L_70 - .L_69)
.L_69:
        /*0494*/ 	.word	0x00000200
        /*0498*/ 	.word	0x00000001
        /*049c*/ 	.word	0x00000001


	//----- nvinfo : EIATTR_CBANK_PARAM_SIZE
	.align		4
.L_70:
        /*04a0*/ 	.byte	0x03, 0x19
        /*04a2*/ 	.short	0x0088


	//----- nvinfo : EIATTR_PARAM_CBANK
	.align		4
        /*04a4*/ 	.byte	0x04, 0x0a
        /*04a6*/ 	.short	(.L_72 - .L_71)
	.align		4
.L_71:
        /*04a8*/ 	.word	index@(.nv.constant0.attn_fwd)
        /*04ac*/ 	.short	0x0380
        /*04ae*/ 	.short	0x0088


	//----- nvinfo : EIATTR_SW_WAR
	.align		4
.L_72:
        /*04b0*/ 	.byte	0x04, 0x36
        /*04b2*/ 	.short	(.L_74 - .L_73)
.L_73:
        /*04b4*/ 	.word	0x00000008
.L_74:


//--------------------- .nv.compat                --------------------------
	.section	.nv.compat,"",@"SHT_CUDA_COMPAT_INFO"
	.align	4
        /*0000*/ 	.byte	0x02, 0x02, 0x02, 0x00, 0x02, 0x05, 0x05, 0x00, 0x02, 0x03, 0x00, 0x00, 0x02, 0x06, 0x01, 0x00


//--------------------- .nv.callgraph             --------------------------
	.section	.nv.callgraph,"",@"SHT_CUDA_CALLGRAPH"
	.align	4
	.sectionentsize	8
	.align		4
        /*0000*/ 	.word	0x00000000
	.align		4
        /*0004*/ 	.word	0xffffffff
	.align		4
        /*0008*/ 	.word	0x00000000
	.align		4
        /*000c*/ 	.word	0xfffffffe
	.align		4
        /*0010*/ 	.word	0x00000000
	.align		4
        /*0014*/ 	.word	0xfffffffd
	.align		4
        /*0018*/ 	.word	0x00000000
	.align		4
        /*001c*/ 	.word	0xfffffffc


//--------------------- .nv.constant4             --------------------------
	.section	.nv.constant4,"a",@progbits
	.align	8
	.align		8
.nv.constant4:
        /*0000*/ 	.dword	_$_str


//--------------------- .text.attn_fwd            --------------------------
	.section	.text.attn_fwd,"ax",@progbits
	.align	128
        .global         attn_fwd
        .type           attn_fwd,@function
        .size           attn_fwd,(.L_x_3 - attn_fwd)
        .other          attn_fwd,@"STO_CUDA_ENTRY STV_DEFAULT"
attn_fwd:
.text.attn_fwd:
[----:B------:R-:W0:Y:S01]  /*0000*/  LDC R1, c[0x0][0x37c] ;  /* 0x0000df00ff017b82 */ /* 0x000e220000000800 */
[----:B------:R-:W1:Y:S07]  /*0010*/  S2R R3, SR_TID.X ;  /* 0x0000000000037919 */ /* 0x000e6e0000002100 */
[----:B------:R-:W2:Y:S01]  /*0020*/  S2UR UR8, SR_CTAID.Y ;  /* 0x00000000000879c3 */ /* 0x000ea20000002600 */
[----:B------:R-:W2:Y:S01]  /*0030*/  LDCU.64 UR4, c[0x0][0x3b0] ;  /* 0x00007600ff0477ac */ /* 0x000ea20008000a00 */
[----:B0-----:R-:W-:Y:S01]  /*0040*/  VIADD R1, R1, 0xffffff80 ;  /* 0xffffff8001017836 */ /* 0x001fe20000000000 */
[----:B------:R-:W0:Y:S01]  /*0050*/  S2R R0, SR_CTAID.X ;  /* 0x0000000000007919 */ /* 0x000e220000002500 */
[----:B------:R-:W3:Y:S04]  /*0060*/  LDCU.64 UR12, c[0x0][0x358] ;  /* 0x00006b00ff0c77ac */ /* 0x000ee80008000a00 */
[----:B------:R-:W4:Y:S08]  /*0070*/  LDC R7, c[0x0][0x3b8] ;  /* 0x0000ee00ff077b82 */ /* 0x000f300000000800 */
[----:B------:R-:W5:Y:S01]  /*0080*/  LDC.64 R10, c[0x0][0x380] ;  /* 0x0000e000ff0a7b82 */ /* 0x000f620000000a00 */
[----:B--2---:R-:W-:Y:S01]  /*0090*/  UIMAD UR4, UR8, UR4, URZ ;  /* 0x00000004080472a4 */ /* 0x004fe2000f8e02ff */
[----:B-1----:R-:W-:-:S04]  /*00a0*/  SHF.R.U32.HI R2, RZ, 0x8, R3 ;  /* 0x00000008ff027819 */ /* 0x002fc80000011603 */
[----:B------:R-:W-:Y:S02]  /*00b0*/  SGXT.U32 R2, R2, 0x1 ;  /* 0x000000010202781a */ /* 0x000fe40000000000 */
[----:B0-----:R-:W-:-:S03]  /*00c0*/  PRMT R4, R3, 0x6540, R0 ;  /* 0x0000654003047816 */ /* 0x001fc60000000000 */
[----:B----4-:R-:W-:Y:S02]  /*00d0*/  IMAD R9, R2, R7, RZ ;  /* 0x0000000702097224 */ /* 0x010fe400078e02ff */
[----:B------:R-:W-:Y:S01]  /*00e0*/  IMAD R5, R4, UR5, RZ ;  /* 0x0000000504057c24 */ /* 0x000fe2000f8e02ff */
[----:B------:R-:W-:Y:S01]  /*00f0*/  USHF.R.S32.HI UR5, URZ, 0x1f, UR4 ;  /* 0x0000001fff057899 */ /* 0x000fe20008011404 */
[----:B------:R-:W-:-:S03]  /*0100*/  IMAD R13, R7, 0x2, R9 ;  /* 0x00000002070d7824 */ /* 0x000fc600078e0209 */
[----:B-----5:R-:W-:Y:S01]  /*0110*/  IADD3 R4, P0, P1, R5, UR4, R10 ;  /* 0x0000000405047c10 */ /* 0x020fe2000f91e00a */
[----:B------:R-:W-:Y:S01]  /*0120*/  IMAD R15, R7, 0x2, R13 ;  /* 0x00000002070f7824 */ /* 0x000fe200078e020d */
[----:B------:R-:W-:-:S03]  /*0130*/  SHF.R.S32.HI R2, RZ, 0x1f, R5 ;  /* 0x0000001fff027819 */ /* 0x000fc60000011405 */
[----:B------:R-:W-:Y:S01]  /*0140*/  IMAD R17, R7, 0x2, R15 ;  /* 0x0000000207117824 */ /* 0x000fe200078e020f */
[----:B------:R-:W-:Y:S02]  /*0150*/  IADD3.X R2, PT, PT, R2, UR5, R11, P0, P1 ;  /* 0x0000000502027c10 */ /* 0x000fe400087e240b */
[-C--:B------:R-:W-:Y:S02]  /*0160*/  IADD3 R10, P0, PT, R9, R4.reuse, RZ ;  /* 0x00000004090a7210 */ /* 0x080fe40007f1e0ff */
[----:B------:R-:W-:Y:S02]  /*0170*/  IADD3 R14, P1, PT, R15, R4, RZ ;  /* 0x000000040f0e7210 */ /* 0x000fe40007f3e0ff */
[----:B------:R-:W-:Y:S01]  /*0180*/  LEA.HI.X.SX32 R11, R9, R2, 0x1, P0 ;  /* 0x00000002090b7211 */ /* 0x000fe200000f0eff */
[----:B------:R-:W-:Y:S01]  /*0190*/  IMAD R9, R7, 0x2, R17 ;  /* 0x0000000207097824 */ /* 0x000fe200078e0211 */
[----:B------:R-:W-:-:S03]  /*01a0*/  IADD3 R12, P0, PT, R13, R4, RZ ;  /* 0x000000040d0c7210 */ /* 0x000fc60007f1e0ff */
[----:B------:R-:W-:Y:S01]  /*01b0*/  IMAD R21, R7, 0x2, R9 ;  /* 0x0000000207157824 */ /* 0x000fe200078e0209 */
[----:B------:R-:W-:Y:S01]  /*01c0*/  LEA.HI.X.SX32 R13, R13, R2, 0x1, P0 ;  /* 0x000000020d0d7211 */ /* 0x000fe200000f0eff */
[----:B---3--:R-:W2:Y:S02]  /*01d0*/  LDG.E.U8 R5, desc[UR12][R10.64] ;  /* 0x0000000c0a057981 */ /* 0x008ea4000c1e1100 */
[----:B------:R-:W-:Y:S01]  /*01e0*/  IMAD R23, R7, 0x2, R21 ;  /* 0x0000000207177824 */ /* 0x000fe200078e0215 */
[----:B------:R-:W-:Y:S01]  /*01f0*/  IADD3 R16, P0, PT, R17, R4, RZ ;  /* 0x0000000411107210 */ /* 0x000fe20007f1e0ff */
[----:B------:R0:W2:Y:S02]  /*0200*/  LDG.E.U8 R6, desc[UR12][R12.64] ;  /* 0x0000000c0c067981 */ /* 0x0000a4000c1e1100 */
[----:B------:R-:W-:-:S04]  /*0210*/  IMAD R25, R7, 0x2, R23 ;  /* 0x0000000207197824 */ /* 0x000fc800078e0217 */
[----:B------:R-:W-:-:S04]  /*0220*/  IMAD R27, R7, 0x2, R25 ;  /* 0x00000002071b7824 */ /* 0x000fc800078e0219 */
[----:B------:R-:W-:-:S04]  /*0230*/  IMAD R29, R7, 0x2, R27 ;  /* 0x00000002071d7824 */ /* 0x000fc800078e021b */
[----:B------:R-:W-:Y:S01]  /*0240*/  IMAD R31, R7, 0x2, R29 ;  /* 0x00000002071f7824 */ /* 0x000fe200078e021d */
[----:B------:R-:W-:-:S03]  /*0250*/  LEA.HI.X.SX32 R17, R17, R2, 0x1, P0 ;  /* 0x0000000211117211 */ /* 0x000fc600000f0eff */
[----:B------:R-:W-:Y:S01]  /*0260*/  IMAD R33, R7, 0x2, R31 ;  /* 0x0000000207217824 */ /* 0x000fe200078e021f */
[----:B------:R-:W-:-:S03]  /*0270*/  IADD3 R18, P0, PT, R9, R4, RZ ;  /* 0x0000000409127210 */ /* 0x000fc60007f1e0ff */
[----:B------:R-:W-:Y:S01]  /*0280*/  IMAD R35, R7, 0x2, R33 ;  /* 0x0000000207237824 */ /* 0x000fe200078e0221 */
[-C--:B------:R-:W-:Y:S02]  /*0290*/  LEA.HI.X.SX32 R15, R15, R2.reuse, 0x1, P1 ;  /* 0x000000020f0f7211 */ /* 0x080fe400008f0eff */
[----:B------:R-:W-:Y:S01]  /*02a0*/  LEA.HI.X.SX32 R19, R9, R2, 0x1, P0 ;  /* 0x0000000209137211 */ /* 0x000fe200000f0eff */
[----:B------:R-:W-:Y:S01]  /*02b0*/  IMAD R37, R7, 0x2, R35 ;  /* 0x0000000207257824 */ /* 0x000fe200078e0223 */
[----:B0-----:R-:W-:Y:S01]  /*02c0*/  IADD3 R12, P0, PT, R23, R4, RZ ;  /* 0x00000004170c7210 */ /* 0x001fe20007f1e0ff */
[----:B------:R0:W3:Y:S02]  /*02d0*/  LDG.E.U8 R8, desc[UR12][R14.64] ;  /* 0x0000000c0e087981 */ /* 0x0000e4000c1e1100 */
[----:B------:R-:W-:Y:S01]  /*02e0*/  IMAD R39, R7, 0x2, R37 ;  /* 0x0000000207277824 */ /* 0x000fe200078e0225 */
[----:B------:R-:W-:Y:S01]  /*02f0*/  LEA.HI.X.SX32 R13, R23, R2, 0x1, P0 ;  /* 0x00000002170d7211 */ /* 0x000fe200000f0eff */
[----:B------:R1:W3:Y:S01]  /*0300*/  LDG.E.U8 R9, desc[UR12][R16.64] ;  /* 0x0000000c10097981 */ /* 0x0002e2000c1e1100 */
[----:B------:R-:W-:Y:S01]  /*0310*/  IADD3 R20, P1, PT, R21, R4, RZ ;  /* 0x0000000415147210 */ /* 0x000fe20007f3e0ff */
[----:B------:R-:W-:-:S02]  /*0320*/  IMAD R41, R7, 0x2, R39 ;  /* 0x0000000207297824 */ /* 0x000fc400078e0227 */
[----:B------:R4:W5:Y:S01]  /*0330*/  LDG.E.U8 R30, desc[UR12][R18.64] ;  /* 0x0000000c121e7981 */ /* 0x000962000c1e1100 */
[----:B0-----:R-:W-:Y:S02]  /*0340*/  IADD3 R14, P0, PT, R25, R4, RZ ;  /* 0x00000004190e7210 */ /* 0x001fe40007f1e0ff */
[-C--:B------:R-:W-:Y:S01]  /*0350*/  LEA.HI.X.SX32 R21, R21, R2.reuse, 0x1, P1 ;  /* 0x0000000215157211 */ /* 0x080fe200008f0eff */
[----:B------:R0:W5:Y:S01]  /*0360*/  LDG.E.U8 R10, desc[UR12][R12.64] ;  /* 0x0000000c0c0a7981 */ /* 0x000162000c1e1100 */
[----:B------:R-:W-:Y:S02]  /*0370*/  LEA.HI.X.SX32 R15, R25, R2, 0x1, P0 ;  /* 0x00000002190f7211 */ /* 0x000fe400000f0eff */
[-C--:B-1----:R-:W-:Y:S01]  /*0380*/  IADD3 R16, P0, PT, R29, R4.reuse, RZ ;  /* 0x000000041d107210 */ /* 0x082fe20007f1e0ff */
[----:B------:R-:W-:Y:S01]  /*0390*/  IMAD R25, R7, 0x2, R41 ;  /* 0x0000000207197824 */ /* 0x000fe200078e0229 */
[----:B------:R-:W-:Y:S01]  /*03a0*/  IADD3 R22, P1, PT, R27, R4, RZ ;  /* 0x000000041b167210 */ /* 0x000fe20007f3e0ff */
[----:B------:R-:W5:Y:S01]  /*03b0*/  LDG.E.U8 R11, desc[UR12][R14.64] ;  /* 0x0000000c0e0b7981 */ /* 0x000f62000c1e1100 */
[----:B------:R-:W-:-:S02]  /*03c0*/  LEA.HI.X.SX32 R17, R29, R2, 0x1, P0 ;  /* 0x000000021d117211 */ /* 0x000fc400000f0eff */
[----:B------:R-:W-:Y:S01]  /*03d0*/  LEA.HI.X.SX32 R23, R27, R2, 0x1, P1 ;  /* 0x000000021b177211 */ /* 0x000fe200008f0eff */
[----:B------:R-:W-:Y:S01]  /*03e0*/  IMAD R27, R7, 0x2, R25 ;  /* 0x00000002071b7824 */ /* 0x000fe200078e0219 */
[C---:B----4-:R-:W-:Y:S01]  /*03f0*/  IADD3 R18, P0, PT, R31.reuse, R4, RZ ;  /* 0x000000041f127210 */ /* 0x050fe20007f1e0ff */
[----:B------:R1:W5:Y:S03]  /*0400*/  LDG.E.U8 R49, desc[UR12][R20.64] ;  /* 0x0000000c14317981 */ /* 0x000366000c1e1100 */
[----:B------:R-:W-:Y:S01]  /*0410*/  LEA.HI.X.SX32 R19, R31, R2, 0x1, P0 ;  /* 0x000000021f137211 */ /* 0x000fe200000f0eff */
[C---:B------:R-:W-:Y:S01]  /*0420*/  IMAD R31, R7.reuse, 0x2, R27 ;  /* 0x00000002071f7824 */ /* 0x040fe200078e021b */
[----:B------:R4:W5:Y:S03]  /*0430*/  LDG.E.U8 R32, desc[UR12][R22.64] ;  /* 0x0000000c16207981 */ /* 0x000966000c1e1100 */
[----:B------:R-:W-:Y:S01]  /*0440*/  IMAD R43, R7, 0x2, R31 ;  /* 0x00000002072b7824 */ /* 0x000fe200078e021f */
[-C--:B0-----:R-:W-:Y:S01]  /*0450*/  IADD3 R12, P0, PT, R33, R4.reuse, RZ ;  /* 0x00000004210c7210 */ /* 0x081fe20007f1e0ff */
[----:B------:R0:W5:Y:S01]  /*0460*/  LDG.E.U8 R51, desc[UR12][R16.64] ;  /* 0x0000000c10337981 */ /* 0x000162000c1e1100 */
[----:B-1----:R-:W-:-:S03]  /*0470*/  IADD3 R20, P1, PT, R35, R4, RZ ;  /* 0x0000000423147210 */ /* 0x002fc60007f3e0ff */
[----:B------:R1:W5:Y:S01]  /*0480*/  LDG.E.U8 R34, desc[UR12][R18.64] ;  /* 0x0000000c12227981 */ /* 0x000362000c1e1100 */
[----:B----4-:R-:W-:Y:S01]  /*0490*/  IMAD R23, R7, 0x2, R43 ;  /* 0x0000000207177824 */ /* 0x010fe200078e022b */
[----:B------:R-:W-:Y:S02]  /*04a0*/  LEA.HI.X.SX32 R13, R33, R2, 0x1, P0 ;  /* 0x00000002210d7211 */ /* 0x000fe400000f0eff */
[----:B------:R-:W-:Y:S01]  /*04b0*/  IADD3 R14, P0, PT, R37, R4, RZ ;  /* 0x00000004250e7210 */ /* 0x000fe20007f1e0ff */
[----:B------:R-:W-:Y:S01]  /*04c0*/  IMAD R29, R7, 0x2, R23 ;  /* 0x00000002071d7824 */ /* 0x000fe200078e0217 */
[-C--:B------:R-:W-:Y:S01]  /*04d0*/  LEA.HI.X.SX32 R21, R35, R2.reuse, 0x1, P1 ;  /* 0x0000000223157211 */ /* 0x080fe200008f0eff */
[----:B------:R4:W5:Y:S01]  /*04e0*/  LDG.E.U8 R53, desc[UR12][R12.64] ;  /* 0x0000000c0c357981 */ /* 0x000962000c1e1100 */
[----:B------:R-:W-:Y:S01]  /*04f0*/  LEA.HI.X.SX32 R15, R37, R2, 0x1, P0 ;  /* 0x00000002250f7211 */ /* 0x000fe200000f0eff */
[----:B------:R-:W-:Y:S01]  /*0500*/  IMAD R33, R7, 0x2, R29 ;  /* 0x0000000207217824 */ /* 0x000fe200078e021d */
[----:B0-----:R-:W-:Y:S01]  /*0510*/  IADD3 R16, P0, PT, R25, R4, RZ ;  /* 0x0000000419107210 */ /* 0x001fe20007f1e0ff */
[----:B------:R0:W5:Y:S02]  /*0520*/  LDG.E.U8 R36, desc[UR12][R20.64] ;  /* 0x0000000c14247981 */ /* 0x000164000c1e1100 */
[----:B------:R-:W-:Y:S01]  /*0530*/  IMAD R35, R7, 0x2, R33 ;  /* 0x0000000207237824 */ /* 0x000fe200078e0221 */
[----:B------:R-:W-:Y:S01]  /*0540*/  LEA.HI.X.SX32 R17, R25, R2, 0x1, P0 ;  /* 0x0000000219117211 */ /* 0x000fe200000f0eff */
[----:B------:R0:W5:Y:S01]  /*0550*/  LDG.E.U8 R55, desc[UR12][R14.64] ;  /* 0x0000000c0e377981 */ /* 0x000162000c1e1100 */
[-C--:B-1----:R-:W-:Y:S01]  /*0560*/  IADD3 R18, P0, PT, R27, R4.reuse, RZ ;  /* 0x000000041b127210 */ /* 0x082fe20007f1e0ff */
[----:B------:R-:W-:Y:S01]  /*0570*/  IMAD R25, R7, 0x2, R35 ;  /* 0x0000000207197824 */ /* 0x000fe200078e0223 */
[----:B----4-:R-:W-:Y:S01]  /*0580*/  IADD3 R12, P1, PT, R23, R4, RZ ;  /* 0x00000004170c7210 */ /* 0x010fe20007f3e0ff */
[----:B------:R-:W4:Y:S01]  /*0590*/  LDG.E.U8 R40, desc[UR12][R16.64] ;  /* 0x0000000c10287981 */ /* 0x000f22000c1e1100 */
[----:B------:R-:W-:Y:S01]  /*05a0*/  LEA.HI.X.SX32 R19, R27, R2, 0x1, P0 ;  /* 0x000000021b137211 */ /* 0x000fe200000f0eff */
[----:B------:R-:W-:Y:S01]  /*05b0*/  IMAD R27, R7, 0x2, R25 ;  /* 0x00000002071b7824 */ /* 0x000fe200078e0219 */
[----:B0-----:R-:W-:-:S03]  /*05c0*/  IADD3 R20, P0, PT, R29, R4, RZ ;  /* 0x000000041d147210 */ /* 0x001fc60007f1e0ff */
[----:B------:R-:W-:Y:S01]  /*05d0*/  IMAD R37, R7, 0x2, R27 ;  /* 0x0000000207257824 */ /* 0x000fe200078e021b */
[----:B------:R-:W-:Y:S01]  /*05e0*/  LEA.HI.X.SX32 R21, R29, R2, 0x1, P0 ;  /* 0x000000021d157211 */ /* 0x000fe200000f0eff */
[----:B------:R-:W4:Y:S02]  /*05f0*/  LDG.E.U8 R57, desc[UR12][R18.64] ;  /* 0x0000000c12397981 */ /* 0x000f24000c1e1100 */
[----:B------:R-:W-:Y:S01]  /*0600*/  IMAD R45, R7, 0x2, R37 ;  /* 0x00000002072d7824 */ /* 0x000fe200078e0225 */
[----:B------:R-:W-:Y:S01]  /*0610*/  IADD3 R22, P0, PT, R25, R4, RZ ;  /* 0x0000000419167210 */ /* 0x000fe20007f1e0ff */
[----:B------:R-:W4:Y:S02]  /*0620*/  LDG.E.U8 R59, desc[UR12][R20.64] ;  /* 0x0000000c143b7981 */ /* 0x000f24000c1e1100 */
[----:B------:R-:W-:Y:S01]  /*0630*/  IMAD R15, R7, 0x2, R45 ;  /* 0x00000002070f7824 */ /* 0x000fe200078e022d */
[-C--:B------:R-:W-:Y:S02]  /*0640*/  LEA.HI.X.SX32 R13, R23, R2.reuse, 0x1, P1 ;  /* 0x00000002170d7211 */ /* 0x080fe400008f0eff */
[----:B------:R-:W-:Y:S01]  /*0650*/  LEA.HI.X.SX32 R23, R25, R2, 0x1, P0 ;  /* 0x0000000219177211 */ /* 0x000fe200000f0eff */
[----:B------:R-:W-:Y:S01]  /*0660*/  IMAD R47, R7, 0x2, R15 ;  /* 0x00000002072f7824 */ /* 0x000fe200078e020f */
[C---:B------:R-:W-:Y:S01]  /*0670*/  IADD3 R24, P0, PT, R27.reuse, R4, RZ ;  /* 0x000000041b187210 */ /* 0x040fe20007f1e0ff */
[----:B------:R0:W4:Y:S03]  /*0680*/  LDG.E.U8 R42, desc[UR12][R12.64] ;  /* 0x0000000c0c2a7981 */ /* 0x000126000c1e1100 */
[----:B------:R-:W-:Y:S01]  /*0690*/  LEA.HI.X.SX32 R25, R27, R2, 0x1, P0 ;  /* 0x000000021b197211 */ /* 0x000fe200000f0eff */
[----:B------:R1:W4:Y:S01]  /*06a0*/  LDG.E.U8 R44, desc[UR12][R22.64] ;  /* 0x0000000c162c7981 */ /* 0x000322000c1e1100 */
[----:B------:R-:W-:-:S02]  /*06b0*/  IADD3 R28, P0, PT, R47, R4, RZ ;  /* 0x000000042f1c7210 */ /* 0x000fc40007f1e0ff */
[----:B------:R-:W-:Y:S01]  /*06c0*/  IADD3 R26, P1, PT, R15, R4, RZ ;  /* 0x000000040f1a7210 */ /* 0x000fe20007f3e0ff */
[----:B------:R-:W4:Y:S01]  /*06d0*/  LDG.E.U8 R61, desc[UR12][R24.64] ;  /* 0x0000000c183d7981 */ /* 0x000f22000c1e1100 */
[----:B------:R-:W-:Y:S02]  /*06e0*/  LEA.HI.X.SX32 R29, R47, R2, 0x1, P0 ;  /* 0x000000022f1d7211 */ /* 0x000fe400000f0eff */
[----:B0-----:R-:W-:Y:S02]  /*06f0*/  IADD3 R12, P0, PT, R39, R4, RZ ;  /* 0x00000004270c7210 */ /* 0x001fe40007f1e0ff */
[-C--:B------:R-:W-:Y:S01]  /*0700*/  LEA.HI.X.SX32 R27, R15, R2.reuse, 0x1, P1 ;  /* 0x000000020f1b7211 */ /* 0x080fe200008f0eff */
[----:B------:R-:W-:Y:S01]  /*0710*/  IMAD R47, R7, 0x2, R47 ;  /* 0x00000002072f7824 */ /* 0x000fe200078e022f */
[----:B------:R-:W-:Y:S01]  /*0720*/  LEA.HI.X.SX32 R13, R39, R2, 0x1, P0 ;  /* 0x00000002270d7211 */ /* 0x000fe200000f0eff */
[----:B------:R-:W4:Y:S01]  /*0730*/  LDG.E.U8 R28, desc[UR12][R28.64] ;  /* 0x0000000c1c1c7981 */ /* 0x000f22000c1e1100 */
[----:B------:R-:W-:-:S02]  /*0740*/  IADD3 R16, P0, PT, R31, R4, RZ ;  /* 0x000000041f107210 */ /* 0x000fc40007f1e0ff */
[----:B------:R-:W-:Y:S01]  /*0750*/  IADD3 R14, P1, PT, R41, R4, RZ ;  /* 0x00000004290e7210 */ /* 0x000fe20007f3e0ff */
[----:B------:R0:W4:Y:S01]  /*0760*/  LDG.E.U8 R38, desc[UR12][R12.64] ;  /* 0x0000000c0c267981 */ /* 0x000122000c1e1100 */
[----:B------:R-:W-:Y:S02]  /*0770*/  LEA.HI.X.SX32 R17, R31, R2, 0x1, P0 ;  /* 0x000000021f117211 */ /* 0x000fe400000f0eff */
[C---:B------:R-:W-:Y:S01]  /*0780*/  IADD3 R18, P0, PT, R43.reuse, R4, RZ ;  /* 0x000000042b127210 */ /* 0x040fe20007f1e0ff */
[----:B------:R-:W4:Y:S03]  /*0790*/  LDG.E.U8 R27, desc[UR12][R26.64] ;  /* 0x0000000c1a1b7981 */ /* 0x000f26000c1e1100 */
[----:B------:R-:W-:Y:S02]  /*07a0*/  LEA.HI.X.SX32 R19, R43, R2, 0x1, P0 ;  /* 0x000000022b137211 */ /* 0x000fe400000f0eff */
[----:B-1----:R-:W-:-:S02]  /*07b0*/  IADD3 R22, P0, PT, R35, R4, RZ ;  /* 0x0000000423167210 */ /* 0x002fc40007f1e0ff */
[-C--:B------:R-:W-:Y:S02]  /*07c0*/  LEA.HI.X.SX32 R15, R41, R2.reuse, 0x1, P1 ;  /* 0x00000002290f7211 */ /* 0x080fe400008f0eff */
[----:B------:R-:W-:Y:S01]  /*07d0*/  LEA.HI.X.SX32 R23, R35, R2, 0x1, P0 ;  /* 0x0000000223177211 */ /* 0x000fe200000f0eff */
[----:B------:R-:W-:Y:S01]  /*07e0*/  IMAD R7, R7, 0x2, R47 ;  /* 0x0000000207077824 */ /* 0x000fe200078e022f */
[-C--:B0-----:R-:W-:Y:S01]  /*07f0*/  IADD3 R12, P0, PT, R37, R4.reuse, RZ ;  /* 0x00000004250c7210 */ /* 0x081fe20007f1e0ff */
[----:B------:R0:W4:Y:S01]  /*0800*/  LDG.E.U8 R39, desc[UR12][R14.64] ;  /* 0x0000000c0e277981 */ /* 0x000122000c1e1100 */
[----:B------:R-:W-:Y:S02]  /*0810*/  IADD3 R20, P1, PT, R33, R4, RZ ;  /* 0x0000000421147210 */ /* 0x000fe40007f3e0ff */
[-C--:B------:R-:W-:Y:S01]  /*0820*/  LEA.HI.X.SX32 R13, R37, R2.reuse, 0x1, P0 ;  /* 0x00000002250d7211 */ /* 0x080fe200000f0eff */
[----:B------:R1:W4:Y:S01]  /*0830*/  LDG.E.U8 R26, desc[UR12][R16.64] ;  /* 0x0000000c101a7981 */ /* 0x000322000c1e1100 */
[----:B------:R-:W-:-:S03]  /*0840*/  LEA.HI.X.SX32 R21, R33, R2, 0x1, P1 ;  /* 0x0000000221157211 */ /* 0x000fc600008f0eff */
[----:B------:R-:W4:Y:S01]  /*0850*/  LDG.E.U8 R19, desc[UR12][R18.64] ;  /* 0x0000000c12137981 */ /* 0x000f22000c1e1100 */
[-C--:B0-----:R-:W-:Y:S02]  /*0860*/  IADD3 R14, P0, PT, R45, R4.reuse, RZ ;  /* 0x000000042d0e7210 */ /* 0x081fe40007f1e0ff */
[----:B------:R-:W-:Y:S01]  /*0870*/  IADD3 R24, P1, PT, R47, R4, RZ ;  /* 0x000000042f187210 */ /* 0x000fe20007f3e0ff */
[----:B------:R-:W4:Y:S01]  /*0880*/  LDG.E.U8 R20, desc[UR12][R20.64] ;  /* 0x0000000c14147981 */ /* 0x000f22000c1e1100 */
[----:B------:R-:W-:Y:S02]  /*0890*/  LEA.HI.X.SX32 R15, R45, R2, 0x1, P0 ;  /* 0x000000022d0f7211 */ /* 0x000fe400000f0eff */
[----:B-1----:R-:W-:Y:S01]  /*08a0*/  IADD3 R16, P0, PT, R7, R4, RZ ;  /* 0x0000000407107210 */ /* 0x002fe20007f1e0ff */
[----:B------:R-:W4:Y:S01]  /*08b0*/  LDG.E.U8 R23, desc[UR12][R22.64] ;  /* 0x0000000c16177981 */ /* 0x000f22000c1e1100 */
[-C--:B------:R-:W-:Y:S02]  /*08c0*/  LEA.HI.X.SX32 R25, R47, R2.reuse, 0x1, P1 ;  /* 0x000000022f197211 */ /* 0x080fe400008f0eff */
[----:B------:R-:W-:Y:S01]  /*08d0*/  LEA.HI.X.SX32 R17, R7, R2, 0x1, P0 ;  /* 0x0000000207117211 */ /* 0x000fe200000f0eff */
[----:B------:R0:W4:Y:S04]  /*08e0*/  LDG.E.U8 R12, desc[UR12][R12.64] ;  /* 0x0000000c0c0c7981 */ /* 0x000128000c1e1100 */
[----:B------:R1:W4:Y:S04]  /*08f0*/  LDG.E.U8 R15, desc[UR12][R14.64] ;  /* 0x0000000c0e0f7981 */ /* 0x000328000c1e1100 */
[----:B------:R-:W4:Y:S04]  /*0900*/  LDG.E.U8 R24, desc[UR12][R24.64] ;  /* 0x0000000c18187981 */ /* 0x000f28000c1e1100 */
[----:B------:R0:W4:Y:S01]  /*0910*/  LDG.E.U8 R17, desc[UR12][R16.64] ;  /* 0x0000000c10117981 */ /* 0x000122000c1e1100 */
[----:B------:R-:W0:Y:S01]  /*0920*/  S2UR UR7, SR_CgaCtaId ;  /* 0x00000000000779c3 */ /* 0x000e220000008800 */
[----:B------:R-:W-:-:S02]  /*0930*/  LOP3.LUT R2, R3, 0xff, RZ, 0xc0, !PT ;  /* 0x000000ff03027812 */ /* 0x000fc400078ec0ff */
[----:B------:R-:W-:Y:S01]  /*0940*/  SHF.R.S32.HI R4, RZ, 0x8, R3 ;  /* 0x00000008ff047819 */ /* 0x000fe20000011403 */
[----:B------:R-:W-:Y:S02]  /*0950*/  UMOV UR4, 0x400 ;  /* 0x0000040000047882 */ /* 0x000fe40000000000 */
[----:B------:R-:W-:Y:S01]  /*0960*/  IMAD.SHL.U32 R7, R2, 0x2, RZ ;  /* 0x0000000202077824 */ /* 0x000fe200078e00ff */
[----:B------:R-:W-:Y:S01]  /*0970*/  SGXT R4, R4, 0x1 ;  /* 0x000000010404781a */ /* 0x000fe20000000200 */
[----:B------:R-:W-:-:S03]  /*0980*/  IMAD.SHL.U32 R0, R0, 0x100, RZ ;  /* 0x0000010000007824 */ /* 0x000fc600078e00ff */
[----:B------:R-:W-:Y:S01]  /*0990*/  LOP3.LUT R4, R7, 0x210, R4, 0x78, !PT ;  /* 0x0000021007047812 */ /* 0x000fe200078e7804 */
[----:B------:R-:W-:Y:S01]  /*09a0*/  VIADD R52, R0, 0x100 ;  /* 0x0000010000347836 */ /* 0x000fe20000000000 */
[----:B0-----:R-:W-:Y:S02]  /*09b0*/  ULEA UR7, UR7, UR4, 0x18 ;  /* 0x0000000407077291 */ /* 0x001fe4000f8ec0ff */
[----:B------:R-:W-:Y:S02]  /*09c0*/  LOP3.LUT R2, R4, 0x20, RZ, 0x3c, !PT ;  /* 0x0000002004027812 */ /* 0x000fe400078e3cff */
[----:B------:R-:W-:Y:S01]  /*09d0*/  ISETP.GE.AND P0, PT, R52, 0x1, PT ;  /* 0x000000013400780c */ /* 0x000fe20003f06270 */
[----:B------:R-:W-:Y:S01]  /*09e0*/  IMAD.MOV.U32 R125, RZ, RZ, 0x3f800000 ;  /* 0x3f800000ff7d7424 */ /* 0x000fe200078e00ff */
[----:B------:R-:W-:Y:S01]  /*09f0*/  CS2R R80, SRZ ;  /* 0x0000000000507805 */ /* 0x000fe2000001ff00 */
[----:B------:R-:W-:Y:S01]  /*0a00*/  IMAD.MOV.U32 R124, RZ, RZ, 0x3f800000 ;  /* 0x3f800000ff7c7424 */ /* 0x000fe200078e00ff */
[----:B------:R-:W-:-:S02]  /*0a10*/  CS2R R82, SRZ ;  /* 0x0000000000527805 */ /* 0x000fc4000001ff00 */
[----:B------:R-:W-:Y:S02]  /*0a20*/  CS2R R46, SRZ ;  /* 0x00000000002e7805 */ /* 0x000fe4000001ff00 */
[----:B------:R-:W-:Y:S02]  /*0a30*/  CS2R R72, SRZ ;  /* 0x0000000000487805 */ /* 0x000fe4000001ff00 */
[----:B------:R-:W-:Y:S02]  /*0a40*/  CS2R R74, SRZ ;  /* 0x00000000004a7805 */ /* 0x000fe4000001ff00 */
[----:B------:R-:W-:Y:S02]  /*0a50*/  CS2R R64, SRZ ;  /* 0x0000000000407805 */ /* 0x000fe4000001ff00 */
[----:B------:R-:W-:Y:S02]  /*0a60*/  CS2R R66, SRZ ;  /* 0x0000000000427805 */ /* 0x000fe4000001ff00 */
[----:B------:R-:W-:-:S02]  /*0a70*/  CS2R R76, SRZ ;  /* 0x00000000004c7805 */ /* 0x000fc4000001ff00 */
[----:B------:R-:W-:Y:S01]  /*0a80*/  CS2R R78, SRZ ;  /* 0x00000000004e7805 */ /* 0x000fe2000001ff00 */
[----:B--2---:R-:W-:-:S05]  /*0a90*/  IMAD R5, R6, 0x100, R5 ;  /* 0x0000010006057824 */ /* 0x004fca00078e0205 */
[----:B------:R-:W-:-:S05]  /*0aa0*/  F2FP.F16.E4M3.UNPACK_B R5, R5 ;  /* 0x00000005ff05723e */ /* 0x000fca00020006ff */
[----:B------:R0:W-:Y:S02]  /*0ab0*/  STS.U16 [R4+UR7], R5 ;  /* 0x0000000504007988 */ /* 0x0001e40008000407 */
[----:B0-----:R-:W-:Y:S01]  /*0ac0*/  PRMT R5, R5, 0x7632, R5 ;  /* 0x0000763205057816 */ /* 0x001fe20000000005 */
[----:B---3--:R-:W-:-:S05]  /*0ad0*/  IMAD R8, R9, 0x100, R8 ;  /* 0x0000010009087824 */ /* 0x008fca00078e0208 */
[----:B------:R-:W-:Y:S01]  /*0ae0*/  F2FP.F16.E4M3.UNPACK_B R8, R8 ;  /* 0x00000008ff08723e */ /* 0x000fe200020006ff */
[----:B-----5:R-:W-:Y:S02]  /*0af0*/  IMAD R30, R49, 0x100, R30 ;  /* 0x00000100311e7824 */ /* 0x020fe400078e021e */
[----:B------:R-:W-:-:S03]  /*0b00*/  IMAD R10, R11, 0x100, R10 ;  /* 0x000001000b0a7824 */ /* 0x000fc600078e020a */
[----:B------:R-:W-:Y:S01]  /*0b10*/  F2FP.F16.E4M3.UNPACK_B R30, R30 ;  /* 0x0000001eff1e723e */ /* 0x000fe200020006ff */
[----:B------:R-:W-:-:S05]  /*0b20*/  IMAD R32, R51, 0x100, R32 ;  /* 0x0000010033207824 */ /* 0x000fca00078e0220 */
[----:B------:R-:W-:Y:S01]  /*0b30*/  F2FP.F16.E4M3.UNPACK_B R32, R32 ;  /* 0x00000020ff20723e */ /* 0x000fe200020006ff */
[----:B------:R-:W-:Y:S01]  /*0b40*/  STS.U16 [R4+UR7+0x1000], R30 ;  /* 0x0010001e04007988 */ /* 0x000fe20008000407 */
[----:B------:R-:W-:Y:S02]  /*0b50*/  PRMT R6, R30, 0x7632, R6 ;  /* 0x000076321e067816 */ /* 0x000fe40000000006 */
[----:B------:R-:W-:Y:S01]  /*0b60*/  PRMT R7, R32, 0x7632, R7 ;  /* 0x0000763220077816 */ /* 0x000fe20000000007 */
[----:B------:R-:W-:-:S05]  /*0b70*/  IMAD R36, R55, 0x100, R36 ;  /* 0x0000010037247824 */ /* 0x000fca00078e0224 */
[----:B------:R-:W-:Y:S01]  /*0b80*/  F2FP.F16.E4M3.UNPACK_B R36, R36 ;  /* 0x00000024ff24723e */ /* 0x000fe200020006ff */
[----:B----4-:R-:W-:-:S05]  /*0b90*/  IMAD R40, R57, 0x100, R40 ;  /* 0x0000010039287824 */ /* 0x010fca00078e0228 */
[----:B------:R-:W-:Y:S01]  /*0ba0*/  F2FP.F16.E4M3.UNPACK_B R40, R40 ;  /* 0x00000028ff28723e */ /* 0x000fe200020006ff */
[----:B------:R-:W-:Y:S02]  /*0bb0*/  IMAD R42, R59, 0x100, R42 ;  /* 0x000001003b2a7824 */ /* 0x000fe400078e022a */
[----:B------:R-:W-:-:S03]  /*0bc0*/  IMAD R44, R61, 0x100, R44 ;  /* 0x000001003d2c7824 */ /* 0x000fc600078e022c */
[----:B------:R-:W-:Y:S02]  /*0bd0*/  F2FP.F16.E4M3.UNPACK_B R42, R42 ;  /* 0x0000002aff2a723e */ /* 0x000fe400020006ff */
[----:B------:R-:W-:Y:S01]  /*0be0*/  F2FP.F16.E4M3.UNPACK_B R44, R44 ;  /* 0x0000002cff2c723e */ /* 0x000fe200020006ff */
[----:B------:R-:W-:Y:S02]  /*0bf0*/  IMAD R34, R53, 0x100, R34 ;  /* 0x0000010035227824 */ /* 0x000fe400078e0222 */
[----:B------:R-:W-:-:S05]  /*0c00*/  IMAD R27, R28, 0x100, R27 ;  /* 0x000001001c1b7824 */ /* 0x000fca00078e021b */
[----:B------:R-:W-:Y:S01]  /*0c10*/  F2FP.F16.E4M3.UNPACK_B R27, R27 ;  /* 0x0000001bff1b723e */ /* 0x000fe200020006ff */
[----:B------:R-:W-:Y:S01]  /*0c20*/  STS.U16 [R4+UR7+0x2000], R32 ;  /* 0x0020002004007988 */ /* 0x000fe20008000407 */
[----:B------:R-:W-:Y:S02]  /*0c30*/  PRMT R9, R36, 0x7632, R9 ;  /* 0x0000763224097816 */ /* 0x000fe40000000009 */
[----:B------:R-:W-:Y:S01]  /*0c40*/  PRMT R11, R40, 0x7632, R11 ;  /* 0x00007632280b7816 */ /* 0x000fe2000000000b */
[----:B------:R-:W-:Y:S01]  /*0c50*/  STS.U16 [R4+UR7+0x3000], R36 ;  /* 0x0030002404007988 */ /* 0x000fe20008000407 */
[----:B------:R-:W-:Y:S01]  /*0c60*/  PRMT R13, R42, 0x7632, R13 ;  /* 0x000076322a0d7816 */ /* 0x000fe2000000000d */
[----:B------:R-:W-:Y:S01]  /*0c70*/  IMAD R38, R39, 0x100, R38 ;  /* 0x0000010027267824 */ /* 0x000fe200078e0226 */
[----:B-1----:R-:W-:Y:S01]  /*0c80*/  PRMT R14, R44, 0x7632, R14 ;  /* 0x000076322c0e7816 */ /* 0x002fe2000000000e */
[----:B------:R-:W-:Y:S01]  /*0c90*/  STS.U16 [R4+UR7+0x4000], R40 ;  /* 0x0040002804007988 */ /* 0x000fe20008000407 */
[----:B------:R-:W-:-:S03]  /*0ca0*/  PRMT R16, R27, 0x7632, R16 ;  /* 0x000076321b107816 */ /* 0x000fc60000000010 */
[----:B------:R-:W-:Y:S01]  /*0cb0*/  STS.U16 [R4+UR7+0x5000], R42 ;  /* 0x0050002a04007988 */ /* 0x000fe20008000407 */
[----:B------:R-:W-:-:S03]  /*0cc0*/  IMAD R19, R19, 0x100, R26 ;  /* 0x0000010013137824 */ /* 0x000fc600078e021a */
[----:B------:R-:W-:Y:S01]  /*0cd0*/  STS.U16 [R4+UR7+0x6000], R44 ;  /* 0x0060002c04007988 */ /* 0x000fe20008000407 */
[----:B------:R-:W-:-:S03]  /*0ce0*/  F2FP.F16.E4M3.UNPACK_B R10, R10 ;  /* 0x0000000aff0a723e */ /* 0x000fc600020006ff */
[----:B------:R-:W-:Y:S01]  /*0cf0*/  STS.U16 [R4+UR7+0x7000], R27 ;  /* 0x0070001b04007988 */ /* 0x000fe20008000407 */
[----:B------:R-:W-:-:S03]  /*0d00*/  IMAD R20, R23, 0x100, R20 ;  /* 0x0000010017147824 */ /* 0x000fc600078e0214 */
[----:B------:R0:W-:Y:S01]  /*0d10*/  STS.U16 [R2+UR7+0x400], R5 ;  /* 0x0004000502007988 */ /* 0x0001e20008000407 */
[----:B------:R-:W-:Y:S01]  /*0d20*/  F2FP.F16.E4M3.UNPACK_B R34, R34 ;  /* 0x00000022ff22723e */ /* 0x000fe200020006ff */
[----:B------:R-:W-:Y:S01]  /*0d30*/  IMAD R12, R15, 0x100, R12 ;  /* 0x000001000f0c7824 */ /* 0x000fe200078e020c */
[----:B------:R-:W-:Y:S02]  /*0d40*/  F2FP.F16.E4M3.UNPACK_B R38, R38 ;  /* 0x00000026ff26723e */ /* 0x000fe400020006ff */
[----:B0-----:R-:W-:Y:S01]  /*0d50*/  LOP3.LUT R5, R4, 0x40, RZ, 0x3c, !PT ;  /* 0x0000004004057812 */ /* 0x001fe200078e3cff */
[----:B------:R-:W-:Y:S01]  /*0d60*/  IMAD R17, R17, 0x100, R24 ;  /* 0x0000010011117824 */ /* 0x000fe200078e0218 */
[----:B------:R-:W-:Y:S01]  /*0d70*/  F2FP.F16.E4M3.UNPACK_B R19, R19 ;  /* 0x00000013ff13723e */ /* 0x000fe200020006ff */
[----:B------:R0:W-:Y:S01]  /*0d80*/  STS.U16 [R2+UR7+0x1400], R6 ;  /* 0x0014000602007988 */ /* 0x0001e20008000407 */
[----:B------:R-:W-:Y:S02]  /*0d90*/  F2FP.F16.E4M3.UNPACK_B R20, R20 ;  /* 0x00000014ff14723e */ /* 0x000fe400020006ff */
[----:B------:R-:W-:Y:S01]  /*0da0*/  F2FP.F16.E4M3.UNPACK_B R12, R12 ;  /* 0x0000000cff0c723e */ /* 0x000fe200020006ff */
[----:B------:R1:W-:Y:S01]  /*0db0*/  STS.U16 [R2+UR7+0x2400], R7 ;  /* 0x0024000702007988 */ /* 0x0003e20008000407 */
[----:B------:R-:W-:-:S03]  /*0dc0*/  F2FP.F16.E4M3.UNPACK_B R17, R17 ;  /* 0x00000011ff11723e */ /* 0x000fc600020006ff */
[----:B------:R2:W-:Y:S01]  /*0dd0*/  STS.U16 [R2+UR7+0x3400], R9 ;  /* 0x0034000902007988 */ /* 0x0005e20008000407 */
[----:B0-----:R-:W-:-:S03]  /*0de0*/  PRMT R6, R10, 0x7632, R6 ;  /* 0x000076320a067816 */ /* 0x001fc60000000006 */
[----:B------:R0:W-:Y:S04]  /*0df0*/  STS.U16 [R2+UR7+0x4400], R11 ;  /* 0x0044000b02007988 */ /* 0x0001e80008000407 */
[----:B------:R3:W-:Y:S01]  /*0e00*/  STS.U16 [R2+UR7+0x5400], R13 ;  /* 0x0054000d02007988 */ /* 0x0007e20008000407 */
[----:B-1----:R-:W-:-:S03]  /*0e10*/  PRMT R7, R34, 0x7632, R7 ;  /* 0x0000763222077816 */ /* 0x002fc60000000007 */
[----:B------:R-:W-:Y:S01]  /*0e20*/  STS.U16 [R2+UR7+0x6400], R14 ;  /* 0x0064000e02007988 */ /* 0x000fe20008000407 */
[----:B--2---:R-:W-:-:S03]  /*0e30*/  PRMT R9, R19, 0x7632, R9 ;  /* 0x0000763213097816 */ /* 0x004fc60000000009 */
[----:B------:R1:W-:Y:S01]  /*0e40*/  STS.U16 [R2+UR7+0x7400], R16 ;  /* 0x0074001002007988 */ /* 0x0003e20008000407 */
[----:B0-----:R-:W-:Y:S02]  /*0e50*/  PRMT R11, R12, 0x7632, R11 ;  /* 0x000076320c0b7816 */ /* 0x001fe4000000000b */
[----:B---3--:R-:W-:Y:S01]  /*0e60*/  PRMT R13, R17, 0x7632, R13 ;  /* 0x00007632110d7816 */ /* 0x008fe2000000000d */
[----:B------:R0:W-:Y:S04]  /*0e70*/  STS.U16 [R5+UR7+0x800], R8 ;  /* 0x0008000805007988 */ /* 0x0001e80008000407 */
[----:B------:R2:W-:Y:S01]  /*0e80*/  STS.U16 [R5+UR7+0x1800], R10 ;  /* 0x0018000a05007988 */ /* 0x0005e20008000407 */
[----:B-1----:R-:W-:Y:S02]  /*0e90*/  LOP3.LUT R2, R4, 0x60, RZ, 0x3c, !PT ;  /* 0x0000006004027812 */ /* 0x002fe400078e3cff */
[----:B------:R-:W-:-:S02]  /*0ea0*/  PRMT R4, R8, 0x7632, R4 ;  /* 0x0000763208047816 */ /* 0x000fc40000000004 */
[----:B0-----:R-:W-:Y:S02]  /*0eb0*/  PRMT R8, R38, 0x7632, R8 ;  /* 0x0000763226087816 */ /* 0x001fe40000000008 */
[----:B--2---:R-:W-:Y:S01]  /*0ec0*/  PRMT R10, R20, 0x7632, R10 ;  /* 0x00007632140a7816 */ /* 0x004fe2000000000a */
[----:B------:R-:W-:Y:S04]  /*0ed0*/  STS.U16 [R5+UR7+0x2800], R34 ;  /* 0x0028002205007988 */ /* 0x000fe80008000407 */
[----:B------:R-:W-:Y:S04]  /*0ee0*/  STS.U16 [R5+UR7+0x3800], R38 ;  /* 0x0038002605007988 */ /* 0x000fe80008000407 */
[----:B------:R-:W-:Y:S04]  /*0ef0*/  STS.U16 [R5+UR7+0x4800], R19 ;  /* 0x0048001305007988 */ /* 0x000fe80008000407 */
[----:B------:R-:W-:Y:S04]  /*0f00*/  STS.U16 [R5+UR7+0x5800], R20 ;  /* 0x0058001405007988 */ /* 0x000fe80008000407 */
[----:B------:R-:W-:Y:S04]  /*0f10*/  STS.U16 [R5+UR7+0x6800], R12 ;  /* 0x0068000c05007988 */ /* 0x000fe80008000407 */
[----:B------:R0:W-:Y:S01]  /*0f20*/  STS.U16 [R5+UR7+0x7800], R17 ;  /* 0x0078001105007988 */ /* 0x0001e20008000407 */
[----:B------:R-:W-:-:S03]  /*0f30*/  CS2R R40, SRZ ;  /* 0x0000000000287805 */ /* 0x000fc6000001ff00 */
[----:B------:R1:W-:Y:S01]  /*0f40*/  STS.U16 [R2+UR7+0xc00], R4 ;  /* 0x000c000402007988 */ /* 0x0003e20008000407 */
[----:B------:R-:W-:-:S03]  /*0f50*/  CS2R R42, SRZ ;  /* 0x00000000002a7805 */ /* 0x000fc6000001ff00 */
[----:B------:R2:W-:Y:S01]  /*0f60*/  STS.U16 [R2+UR7+0x1c00], R6 ;  /* 0x001c000602007988 */ /* 0x0005e20008000407 */
[----:B------:R-:W-:-:S03]  /*0f70*/  CS2R R44, SRZ ;  /* 0x00000000002c7805 */ /* 0x000fc6000001ff00 */
[----:B------:R-:W-:Y:S01]  /*0f80*/  STS.U16 [R2+UR7+0x2c00], R7 ;  /* 0x002c000702007988 */ /* 0x000fe20008000407 */
[----:B0-----:R-:W-:-:S03]  /*0f90*/  IMAD.MOV.U32 R5, RZ, RZ, -0x800000 ;  /* 0xff800000ff057424 */ /* 0x001fc600078e00ff */
[----:B------:R-:W-:Y:S01]  /*0fa0*/  STS.U16 [R2+UR7+0x3c00], R8 ;  /* 0x003c000802007988 */ /* 0x000fe20008000407 */
[----:B-1----:R-:W-:-:S03]  /*0fb0*/  IMAD.MOV.U32 R4, RZ, RZ, -0x800000 ;  /* 0xff800000ff047424 */ /* 0x002fc600078e00ff */
[----:B------:R-:W-:Y:S01]  /*0fc0*/  STS.U16 [R2+UR7+0x4c00], R9 ;  /* 0x004c000902007988 */ /* 0x000fe20008000407 */
[----:B------:R-:W-:-:S03]  /*0fd0*/  CS2R R48, SRZ ;  /* 0x0000000000307805 */ /* 0x000fc6000001ff00 */
[----:B------:R-:W-:Y:S01]  /*0fe0*/  STS.U16 [R2+UR7+0x5c00], R10 ;  /* 0x005c000a02007988 */ /* 0x000fe20008000407 */
[----:B------:R-:W-:-:S03]  /*0ff0*/  CS2R R50, SRZ ;  /* 0x0000000000327805 */ /* 0x000fc6000001ff00 */
[----:B------:R-:W-:Y:S01]  /*1000*/  STS.U16 [R2+UR7+0x6c00], R11 ;  /* 0x006c000b02007988 */ /* 0x000fe20008000407 */
[----:B------:R-:W-:-:S03]  /*1010*/  CS2R R56, SRZ ;  /* 0x0000000000387805 */ /* 0x000fc6000001ff00 */
[----:B------:R0:W-:Y:S01]  /*1020*/  STS.U16 [R2+UR7+0x7c00], R13 ;  /* 0x007c000d02007988 */ /* 0x0001e20008000407 */
[----:B------:R-:W-:Y:S01]  /*1030*/  CS2R R58, SRZ ;  /* 0x00000000003a7805 */ /* 0x000fe2000001ff00 */
[C---:B--2---:R-:W-:Y:S02]  /*1040*/  IMAD.SHL.U32 R6, R3.reuse, 0x2, RZ ;  /* 0x0000000203067824 */ /* 0x044fe400078e00ff */
[----:B0-----:R-:W-:Y:S01]  /*1050*/  IMAD.SHL.U32 R2, R3, 0x8, RZ ;  /* 0x0000000803027824 */ /* 0x001fe200078e00ff */
[----:B------:R-:W-:Y:S06]  /*1060*/  @!P0 BRA `(.L_x_0) ;  /* 0x0000003c00388947 */ /* 0x000fec0003800000 */
[----:B------:R-:W0:Y:S01]  /*1070*/  LDC.64 R122, c[0x0][0x3c0] ;  /* 0x0000f000ff7a7b82 */ /* 0x000e220000000a00 */
[--C-:B------:R-:W-:Y:S01]  /*1080*/  SHF.R.U32.HI R5, RZ, 0x2, R3.reuse ;  /* 0x00000002ff057819 */ /* 0x100fe20000011603 */
[----:B------:R-:W1:Y:S01]  /*1090*/  LDCU UR4, c[0x0][0x3c8] ;  /* 0x00007900ff0477ac */ /* 0x000e620008000800 */
[--C-:B------:R-:W-:Y:S01]  /*10a0*/  SHF.R.U32.HI R4, RZ, 0x1, R3.reuse ;  /* 0x00000001ff047819 */ /* 0x100fe20000011603 */
[----:B------:R-:W-:Y:S01]  /*10b0*/  IMAD.MOV.U32 R125, RZ, RZ, 0x3f800000 ;  /* 0x3f800000ff7d7424 */ /* 0x000fe200078e00ff */
[----:B------:R-:W-:Y:S01]  /*10c0*/  SGXT.U32 R5, R5, 0x3 ;  /* 0x000000030505781a */ /* 0x000fe20000000000 */
[----:B------:R-:W2:Y:S01]  /*10d0*/  LDCU.64 UR14, c[0x0][0x388] ;  /* 0x00007100ff0e77ac */ /* 0x000ea20008000a00 */
[--C-:B------:R-:W-:Y:S01]  /*10e0*/  SHF.R.S32.HI R7, RZ, 0x1, R3.reuse ;  /* 0x00000001ff077819 */ /* 0x100fe20000011403 */
[----:B------:R-:W3:Y:S01]  /*10f0*/  LDC.64 R18, c[0x0][0x390] ;  /* 0x0000e400ff127b82 */ /* 0x000ee20000000a00 */
[----:B------:R-:W-:Y:S01]  /*1100*/  LOP3.LUT R5, R5, 0xf0, R4, 0xf8, !PT ;  /* 0x000000f005057812 */ /* 0x000fe200078ef804 */
[----:B------:R-:W-:Y:S01]  /*1110*/  IMAD.SHL.U32 R4, R3, 0x40, RZ ;  /* 0x0000004003047824 */ /* 0x000fe200078e00ff */
[----:B------:R-:W-:Y:S01]  /*1120*/  SGXT R7, R7, 0x1 ;  /* 0x000000010707781a */ /* 0x000fe20000000200 */
[----:B------:R-:W4:Y:S01]  /*1130*/  LDCU.64 UR10, c[0x0][0x3d0] ;  /* 0x00007a00ff0a77ac */ /* 0x000f220008000a00 */
[----:B------:R-:W-:Y:S01]  /*1140*/  LOP3.LUT R8, R3, 0x1, RZ, 0xc0, !PT ;  /* 0x0000000103087812 */ /* 0x000fe200078ec0ff */
[----:B------:R-:W-:Y:S01]  /*1150*/  IMAD.MOV.U32 R121, RZ, RZ, -0x800000 ;  /* 0xff800000ff797424 */ /* 0x000fe200078e00ff */
[----:B------:R-:W-:Y:S01]  /*1160*/  LOP3.LUT R9, R7, 0x840, RZ, 0xc0, !PT ;  /* 0x0000084007097812 */ /* 0x000fe200078ec0ff */
[----:B------:R-:W5:Y:S01]  /*1170*/  LDC R17, c[0x0][0x3d8] ;  /* 0x0000f600ff117b82 */ /* 0x000f620000000800 */
[----:B------:R-:W-:Y:S01]  /*1180*/  LOP3.LUT R0, R5, R0, RZ, 0xfc, !PT ;  /* 0x0000000005007212 */ /* 0x000fe200078efcff */
[----:B------:R-:W-:Y:S01]  /*1190*/  IMAD.MOV R10, RZ, RZ, -R8 ;  /* 0x000000ffff0a7224 */ /* 0x000fe200078e0a08 */
[----:B------:R-:W-:Y:S01]  /*11a0*/  LOP3.LUT R7, R4, 0x1c0, RZ, 0xc0, !PT ;  /* 0x000001c004077812 */ /* 0x000fe200078ec0ff */
[----:B------:R-:W-:Y:S01]  /*11b0*/  IMAD.SHL.U32 R8, R8, 0x2, RZ ;  /* 0x0000000208087824 */ /* 0x000fe200078e00ff */
[----:B------:R-:W-:Y:S01]  /*11c0*/  LOP3.LUT R5, R3, 0x3f, RZ, 0xc0, !PT ;  /* 0x0000003f03057812 */ /* 0x000fe200078ec0ff */
[----:B------:R-:W-:Y:S01]  /*11d0*/  IMAD.MOV.U32 R117, RZ, RZ, RZ ;  /* 0x000000ffff757224 */ /* 0x000fe200078e00ff */
[----:B------:R-:W-:Y:S01]  /*11e0*/  SHF.R.S32.HI R12, RZ, 0x3, R3 ;  /* 0x00000003ff0c7819 */ /* 0x000fe20000011403 */
[----:B0-----:R-:W-:Y:S01]  /*11f0*/  IMAD R122, R122, UR8, RZ ;  /* 0x000000087a7a7c24 */ /* 0x001fe2000f8e02ff */
[----:B------:R-:W-:Y:S01]  /*1200*/  LOP3.LUT R13, R7, 0x30, R2, 0xf8, !PT ;  /* 0x00000030070d7812 */ /* 0x000fe200078ef802 */
[----:B-1----:R-:W-:Y:S01]  /*1210*/  IMAD R7, R5, UR4, RZ ;  /* 0x0000000405077c24 */ /* 0x002fe2000f8e02ff */
[----:B------:R-:W-:Y:S01]  /*1220*/  SGXT R12, R12, 0x1 ;  /* 0x000000010c0c781a */ /* 0x000fe20000000200 */
[----:B------:R-:W-:Y:S01]  /*1230*/  IMAD.SHL.U32 R2, R3, 0x400, RZ ;  /* 0x0000040003027824 */ /* 0x000fe200078e00ff */
[----:B------:R-:W-:Y:S01]  /*1240*/  LOP3.LUT R10, R10, 0x210, RZ, 0xc0, !PT ;  /* 0x000002100a0a7812 */ /* 0x000fe200078ec0ff */
[----:B----4-:R-:W-:Y:S01]  /*1250*/  UIMAD UR4, UR8, UR10, URZ ;  /* 0x0000000a080472a4 */ /* 0x010fe2000f8e02ff */
[----:B------:R-:W-:Y:S01]  /*1260*/  SHF.R.S32.HI R15, RZ, 0x1f, R7 ;  /* 0x0000001fff0f7819 */ /* 0x000fe20000011407 */
[----:B------:R-:W-:Y:S01]  /*1270*/  IMAD.MOV.U32 R120, RZ, RZ, -0x800000 ;  /* 0xff800000ff787424 */ /* 0x000fe200078e00ff */
[--C-:B--2---:R-:W-:Y:S01]  /*1280*/  IADD3 R20, P0, P1, R7, UR14, R122.reuse ;  /* 0x0000000e07147c10 */ /* 0x104fe2000f91e07a */
[----:B------:R-:W-:Y:S01]  /*1290*/  USHF.R.S32.HI UR5, URZ, 0x1f, UR4 ;  /* 0x0000001fff057899 */ /* 0x000fe20008011404 */
[----:B------:R-:W-:Y:S01]  /*12a0*/  SHF.R.S32.HI R4, RZ, 0x1f, R122 ;  /* 0x0000001fff047819 */ /* 0x000fe2000001147a */
[----:B------:R-:W-:Y:S01]  /*12b0*/  IMAD.MOV.U32 R124, RZ, RZ, 0x3f800000 ;  /* 0x3f800000ff7c7424 */ /* 0x000fe200078e00ff */
[----:B------:R-:W-:-:S02]  /*12c0*/  LOP3.LUT R9, R9, 0x420, R12, 0xf8, !PT ;  /* 0x0000042009097812 */ /* 0x000fc400078ef80c */
[----:B------:R-:W-:Y:S02]  /*12d0*/  CS2R R80, SRZ ;  /* 0x0000000000507805 */ /* 0x000fe4000001ff00 */
[----:B------:R-:W-:Y:S02]  /*12e0*/  LOP3.LUT R10, R10, 0x1f0, R3, 0x78, !PT ;  /* 0x000001f00a0a7812 */ /* 0x000fe400078e7803 */
[----:B------:R-:W-:Y:S02]  /*12f0*/  CS2R R82, SRZ ;  /* 0x0000000000527805 */ /* 0x000fe4000001ff00 */
[----:B------:R-:W-:Y:S02]  /*1300*/  IADD3.X R22, PT, PT, R15, UR15, R4, P0, P1 ;  /* 0x0000000f0f167c10 */ /* 0x000fe400087e2404 */
[----:B------:R-:W-:Y:S02]  /*1310*/  CS2R R40, SRZ ;  /* 0x0000000000287805 */ /* 0x000fe4000001ff00 */
[----:B------:R-:W-:-:S02]  /*1320*/  LOP3.LUT R9, R10, R9, RZ, 0x3c, !PT ;  /* 0x000000090a097212 */ /* 0x000fc400078e3cff */
[----:B------:R-:W-:Y:S02]  /*1330*/  CS2R R42, SRZ ;  /* 0x00000000002a7805 */ /* 0x000fe4000001ff00 */
[----:B------:R-:W-:Y:S02]  /*1340*/  LOP3.LUT R2, R2, 0x1000, RZ, 0xc0, !PT ;  /* 0x0000100002027812 */ /* 0x000fe400078ec0ff */
[----:B------:R-:W-:Y:S02]  /*1350*/  CS2R R44, SRZ ;  /* 0x00000000002c7805 */ /* 0x000fe4000001ff00 */
[----:B------:R-:W-:Y:S02]  /*1360*/  SHF.R.U32.HI R4, RZ, 0x6, R3 ;  /* 0x00000006ff047819 */ /* 0x000fe40000011603 */
[----:B------:R-:W-:Y:S02]  /*1370*/  CS2R R46, SRZ ;  /* 0x00000000002e7805 */ /* 0x000fe4000001ff00 */
[----:B------:R-:W-:-:S02]  /*1380*/  IADD3 R122, PT, PT, R9, UR7, R2 ;  /* 0x00000007097a7c10 */ /* 0x000fc4000fffe002 */
[----:B------:R-:W-:Y:S02]  /*1390*/  CS2R R48, SRZ ;  /* 0x0000000000307805 */ /* 0x000fe4000001ff00 */
[----:B------:R-:W-:Y:S02]  /*13a0*/  SGXT.U32 R4, R4, 0x3 ;  /* 0x000000030404781a */ /* 0x000fe40000000000 */
[----:B------:R-:W-:Y:S02]  /*13b0*/  CS2R R50, SRZ ;  /* 0x0000000000327805 */ /* 0x000fe4000001ff00 */
[--C-:B------:R-:W-:Y:S02]  /*13c0*/  SHF.R.U32.HI R116, RZ, 0x1, R3.reuse ;  /* 0x00000001ff747819 */ /* 0x100fe40000011603 */
[----:B------:R-:W-:Y:S02]  /*13d0*/  CS2R R72, SRZ ;  /* 0x0000000000487805 */ /* 0x000fe4000001ff00 */
[--C-:B------:R-:W-:Y:S01]  /*13e0*/  SHF.R.U32.HI R2, RZ, 0x3, R3.reuse ;  /* 0x00000003ff027819 */ /* 0x100fe20000011603 */
[----:B------:R-:W-:Y:S01]  /*13f0*/  IMAD R16, R4, R123, RZ ;  /* 0x0000007b04107224 */ /* 0x000fe200078e02ff */
[----:B------:R-:W-:Y:S01]  /*1400*/  LOP3.LUT R11, R8, 0x1c, R3, 0xf8, !PT ;  /* 0x0000001c080b7812 */ /* 0x000fe200078ef803 */
[----:B-----5:R-:W-:Y:S01]  /*1410*/  IMAD R4, R4, R17, RZ ;  /* 0x0000001104047224 */ /* 0x020fe200078e02ff */
[----:B------:R-:W-:-:S02]  /*1420*/  SGXT.U32 R116, R116, 0x1 ;  /* 0x000000017474781a */ /* 0x000fc40000000000 */
[----:B------:R-:W-:Y:S02]  /*1430*/  CS2R R74, SRZ ;  /* 0x00000000004a7805 */ /* 0x000fe4000001ff00 */
[----:B------:R-:W-:Y:S02]  /*1440*/  LOP3.LUT R2, R2, 0x30, RZ, 0xc0, !PT ;  /* 0x0000003002027812 */ /* 0x000fe400078ec0ff */
[----:B------:R-:W-:Y:S02]  /*1450*/  CS2R R56, SRZ ;  /* 0x0000000000387805 */ /* 0x000fe4000001ff00 */
[C---:B------:R-:W-:Y:S02]  /*1460*/  LEA.HI R8, R3.reuse, 0x8, RZ, 0x1a ;  /* 0x0000000803087811 */ /* 0x040fe400078fd0ff */
[----:B------:R-:W-:Y:S02]  /*1470*/  CS2R R58, SRZ ;  /* 0x00000000003a7805 */ /* 0x000fe4000001ff00 */
[----:B------:R-:W-:-:S02]  /*1480*/  LEA.HI R10, R3, 0x18, RZ, 0x1a ;  /* 0x00000018030a7811 */ /* 0x000fc400078fd0ff */
[----:B------:R-:W-:Y:S02]  /*1490*/  CS2R R64, SRZ ;  /* 0x0000000000407805 */ /* 0x000fe4000001ff00 */
[----:B------:R-:W-:Y:S01]  /*14a0*/  LOP3.LUT R116, R11, R116, RZ, 0xfc, !PT ;  /* 0x000000740b747212 */ /* 0x000fe200078efcff */
[----:B------:R-:W-:Y:S01]  /*14b0*/  IMAD R11, R5, UR11, RZ ;  /* 0x0000000b050b7c24 */ /* 0x000fe2000f8e02ff */
[C---:B------:R-:W-:Y:S01]  /*14c0*/  LOP3.LUT P5, RZ, R3.reuse, 0x2, RZ, 0xc0, !PT ;  /* 0x0000000203ff7812 */ /* 0x040fe200078ac0ff */
[C---:B------:R-:W-:Y:S01]  /*14d0*/  IMAD R5, R10.reuse, R123, RZ ;  /* 0x0000007b0a057224 */ /* 0x040fe200078e02ff */
[C---:B------:R-:W-:Y:S01]  /*14e0*/  LOP3.LUT P6, RZ, R3.reuse, 0x1, RZ, 0xc0, !PT ;  /* 0x0000000103ff7812 */ /* 0x040fe200078cc0ff */
[----:B------:R-:W-:Y:S01]  /*14f0*/  IMAD R10, R10, R17, RZ ;  /* 0x000000110a0a7224 */ /* 0x000fe200078e02ff */
[----:B------:R-:W-:Y:S02]  /*1500*/  LEA.HI R12, R3, 0x28, RZ, 0x1a ;  /* 0x00000028030c7811 */ /* 0x000fe400078fd0ff */
[----:B------:R-:W-:-:S02]  /*1510*/  CS2R R66, SRZ ;  /* 0x0000000000427805 */ /* 0x000fc4000001ff00 */
[----:B------:R-:W-:Y:S02]  /*1520*/  LOP3.LUT R2, R2, 0x1ff, R3, 0x78, !PT ;  /* 0x000001ff02027812 */ /* 0x000fe400078e7803 */
[----:B------:R-:W-:Y:S02]  /*1530*/  CS2R R76, SRZ ;  /* 0x00000000004c7805 */ /* 0x000fe4000001ff00 */
[----:B------:R-:W-:Y:S01]  /*1540*/  LEA.HI R14, R3, 0x38, RZ, 0x1a ;  /* 0x00000038030e7811 */ /* 0x000fe200078fd0ff */
[-C--:B------:R-:W-:Y:S01]  /*1550*/  IMAD R3, R8, R123.reuse, RZ ;  /* 0x0000007b08037224 */ /* 0x080fe200078e02ff */
[-C--:B------:R-:W-:Y:S01]  /*1560*/  IADD3 R21, P2, PT, R16, R20.reuse, RZ ;  /* 0x0000001410157210 */ /* 0x080fe20007f5e0ff */
[-C--:B------:R-:W-:Y:S01]  /*1570*/  IMAD R7, R12, R123.reuse, RZ ;  /* 0x0000007b0c077224 */ /* 0x080fe200078e02ff */
[----:B---3--:R-:W-:Y:S01]  /*1580*/  IADD3 R15, P0, P1, R11, UR4, R18 ;  /* 0x000000040b0f7c10 */ /* 0x008fe2000f91e012 */
[----:B------:R-:W-:Y:S01]  /*1590*/  IMAD R18, R123, 0x10, R16 ;  /* 0x000000107b127824 */ /* 0x000fe200078e0210 */
[----:B------:R-:W-:Y:S01]  /*15a0*/  IADD3 R23, P3, PT, R3, R20, RZ ;  /* 0x0000001403177210 */ /* 0x000fe20007f7e0ff */
[----:B------:R0:W-:Y:S01]  /*15b0*/  STL [R1+0x4], R21 ;  /* 0x0000041501007387 */ /* 0x0001e20000100800 */
[----:B------:R-:W-:Y:S01]  /*15c0*/  LEA.HI.X.SX32 R16, R16, R22, 0x1, P2 ;  /* 0x0000001610107211 */ /* 0x000fe200010f0eff */
[----:B------:R-:W-:Y:S01]  /*15d0*/  IMAD R9, R14, R123, RZ ;  /* 0x0000007b0e097224 */ /* 0x000fe200078e02ff */
[----:B------:R-:W-:Y:S01]  /*15e0*/  CS2R R78, SRZ ;  /* 0x00000000004e7805 */ /* 0x000fe2000001ff00 */
[----:B------:R1:W-:Y:S01]  /*15f0*/  STL [R1+0xc], R23 ;  /* 0x00000c1701007387 */ /* 0x0003e20000100800 */
[-C--:B------:R-:W-:Y:S01]  /*1600*/  IMAD R8, R8, R17.reuse, RZ ;  /* 0x0000001108087224 */ /* 0x080fe200078e02ff */
[----:B------:R-:W2:Y:S01]  /*1610*/  LDCU UR10, c[0x0][0x3a8] ;  /* 0x00007500ff0a77ac */ /* 0x000ea20008000800 */
[----:B------:R-:W-:-:S02]  /*1620*/  IMAD R12, R12, R17, RZ ;  /* 0x000000110c0c7224 */ /* 0x000fc400078e02ff */
[----:B------:R-:W-:Y:S01]  /*1630*/  IMAD R14, R14, R17, RZ ;  /* 0x000000110e0e7224 */ /* 0x000fe200078e02ff */
[-C--:B0-----:R-:W-:Y:S01]  /*1640*/  IADD3 R21, P4, PT, R5, R20.reuse, RZ ;  /* 0x0000001405157210 */ /* 0x081fe20007f9e0ff */
[----:B------:R-:W-:Y:S01]  /*1650*/  UMOV UR6, URZ ;  /* 0x000000ff00067c82 */ /* 0x000fe20008000000 */
[----:B------:R-:W-:Y:S01]  /*1660*/  UMOV UR4, URZ ;  /* 0x000000ff00047c82 */ /* 0x000fe20008000000 */
[----:B-1----:R-:W-:Y:S02]  /*1670*/  IADD3 R23, P2, PT, R7, R20, RZ ;  /* 0x0000001407177210 */ /* 0x002fe40007f5e0ff */
[----:B------:R0:W-:Y:S04]  /*1680*/  STL [R1+0x1c], R21 ;  /* 0x00001c1501007387 */ /* 0x0001e80000100800 */
[----:B------:R1:W-:Y:S04]  /*1690*/  STL [R1], R16 ;  /* 0x0000001001007387 */ /* 0x0003e80000100800 */
[----:B------:R-:W-:Y:S01]  /*16a0*/  STL [R1+0x2c], R23 ;  /* 0x00002c1701007387 */ /* 0x000fe20000100800 */
[----:B0-----:R-:W-:-:S02]  /*16b0*/  LEA.HI.X.SX32 R21, R3, R22, 0x1, P3 ;  /* 0x0000001603157211 */ /* 0x001fc400018f0eff */
[----:B------:R-:W-:Y:S02]  /*16c0*/  LEA.HI.X.SX32 R3, R5, R22, 0x1, P4 ;  /* 0x0000001605037211 */ /* 0x000fe400020f0eff */
[C---:B------:R-:W-:Y:S01]  /*16d0*/  IADD3 R5, P4, PT, R18.reuse, R20, RZ ;  /* 0x0000001412057210 */ /* 0x040fe20007f9e0ff */
[----:B-1----:R-:W-:Y:S01]  /*16e0*/  IMAD R16, R123, 0x10, R18 ;  /* 0x000000107b107824 */ /* 0x002fe200078e0212 */
[----:B------:R0:W-:Y:S02]  /*16f0*/  STL [R1+0x8], R21 ;  /* 0x0000081501007387 */ /* 0x0001e40000100800 */
[----:B------:R-:W-:Y:S02]  /*1700*/  LEA.HI.X.SX32 R18, R18, R22, 0x1, P4 ;  /* 0x0000001612127211 */ /* 0x000fe400020f0eff */
[----:B------:R1:W-:Y:S04]  /*1710*/  STL [R1+0x18], R3 ;  /* 0x0000180301007387 */ /* 0x0003e80000100800 */
[----:B------:R3:W-:Y:S01]  /*1720*/  STL [R1+0x14], R5 ;  /* 0x0000140501007387 */ /* 0x0007e20000100800 */
[----:B0-----:R-:W-:Y:S01]  /*1730*/  IADD3 R21, P3, PT, R9, R20, RZ ;  /* 0x0000001409157210 */ /* 0x001fe20007f7e0ff */
[----:B-1----:R-:W-:-:S04]  /*1740*/  IMAD R3, R123, 0x10, R16 ;  /* 0x000000107b037824 */ /* 0x002fc800078e0210 */
[----:B------:R-:W-:Y:S01]  /*1750*/  STL [R1+0x3c], R21 ;  /* 0x00003c1501007387 */ /* 0x000fe20000100800 */
[----:B---3--:R-:W-:Y:S02]  /*1760*/  LEA.HI.X.SX32 R5, R7, R22, 0x1, P2 ;  /* 0x0000001607057211 */ /* 0x008fe400010f0eff */
[----:B------:R-:W-:-:S03]  /*1770*/  IADD3 R7, P2, PT, R16, R20, RZ ;  /* 0x0000001410077210 */ /* 0x000fc60007f5e0ff */
[----:B------:R0:W-:Y:S04]  /*1780*/  STL [R1+0x28], R5 ;  /* 0x0000280501007387 */ /* 0x0001e80000100800 */
[----:B------:R1:W-:Y:S04]  /*1790*/  STL [R1+0x10], R18 ;  /* 0x0000101201007387 */ /* 0x0003e80000100800 */
[----:B------:R3:W-:Y:S01]  /*17a0*/  STL [R1+0x24], R7 ;  /* 0x0000240701007387 */ /* 0x0007e20000100800 */
[----:B0-----:R-:W-:Y:S02]  /*17b0*/  IADD3 R5, P4, PT, R3, R20, RZ ;  /* 0x0000001403057210 */ /* 0x001fe40007f9e0ff */
[----:B-1----:R-:W-:-:S03]  /*17c0*/  SHF.R.S32.HI R18, RZ, 0x1f, R11 ;  /* 0x0000001fff127819 */ /* 0x002fc6000001140b */
[----:B------:R0:W-:Y:S01]  /*17d0*/  STL [R1+0x34], R5 ;  /* 0x0000340501007387 */ /* 0x0001e20000100800 */
[-C--:B------:R-:W-:Y:S02]  /*17e0*/  LEA.HI.X.SX32 R3, R3, R22.reuse, 0x1, P4 ;  /* 0x0000001603037211 */ /* 0x080fe400020f0eff */
[----:B---3--:R-:W-:-:S05]  /*17f0*/  LEA.HI.X.SX32 R7, R9, R22, 0x1, P3 ;  /* 0x0000001609077211 */ /* 0x008fca00018f0eff */
[----:B------:R1:W-:Y:S01]  /*1800*/  STL [R1+0x38], R7 ;  /* 0x0000380701007387 */ /* 0x0003e20000100800 */
[----:B0-----:R-:W-:Y:S02]  /*1810*/  LEA.HI.X.SX32 R5, R16, R22, 0x1, P2 ;  /* 0x0000001610057211 */ /* 0x001fe400010f0eff */
[----:B------:R-:W-:-:S03]  /*1820*/  IADD3 R9, P2, PT, R8, R15, RZ ;  /* 0x0000000f08097210 */ /* 0x000fc60007f5e0ff */
[----:B------:R0:W-:Y:S01]  /*1830*/  STL [R1+0x20], R5 ;  /* 0x0000200501007387 */ /* 0x0001e20000100800 */
[----:B-1----:R-:W-:-:S03]  /*1840*/  IADD3.X R7, PT, PT, R18, UR5, R19, P0, P1 ;  /* 0x0000000512077c10 */ /* 0x002fc600087e2413 */
[----:B------:R1:W-:Y:S01]  /*1850*/  STL [R1+0x30], R3 ;  /* 0x0000300301007387 */ /* 0x0003e20000100800 */
[-C--:B------:R-:W-:Y:S01]  /*1860*/  IADD3 R11, P1, PT, R4, R15.reuse, RZ ;  /* 0x0000000f040b7210 */ /* 0x080fe20007f3e0ff */
[----:B------:R-:W-:Y:S01]  /*1870*/  UMOV UR5, URZ ;  /* 0x000000ff00057c82 */ /* 0x000fe20008000000 */
[----:B0-----:R-:W-:-:S03]  /*1880*/  IADD3 R5, P3, PT, R10, R15, RZ ;  /* 0x0000000f0a057210 */ /* 0x001fc60007f7e0ff */
[----:B------:R0:W-:Y:S01]  /*1890*/  STL [R1+0x44], R11 ;  /* 0x0000440b01007387 */ /* 0x0001e20000100800 */
[----:B-1----:R-:W-:-:S03]  /*18a0*/  IMAD R3, R17, 0x10, R4 ;  /* 0x0000001011037824 */ /* 0x002fc600078e0204 */
[----:B------:R1:W-:Y:S01]  /*18b0*/  STL [R1+0x4c], R9 ;  /* 0x00004c0901007387 */ /* 0x0003e20000100800 */
[----:B------:R-:W-:-:S03]  /*18c0*/  LEA.HI.X.SX32 R4, R4, R7, 0x1, P1 ;  /* 0x0000000704047211 */ /* 0x000fc600008f0eff */
[----:B------:R3:W-:Y:S01]  /*18d0*/  STL [R1+0x5c], R5 ;  /* 0x00005c0501007387 */ /* 0x0007e20000100800 */
[-C--:B0-----:R-:W-:Y:S02]  /*18e0*/  IADD3 R11, P4, PT, R12, R15.reuse, RZ ;  /* 0x0000000f0c0b7210 */ /* 0x081fe40007f9e0ff */
[----:B-1----:R-:W-:-:S03]  /*18f0*/  IADD3 R9, P0, PT, R14, R15, RZ ;  /* 0x0000000f0e097210 */ /* 0x002fc60007f1e0ff */
[----:B------:R-:W-:Y:S01]  /*1900*/  STL [R1+0x6c], R11 ;  /* 0x00006c0b01007387 */ /* 0x000fe20000100800 */
[----:B---3--:R-:W-:-:S03]  /*1910*/  IMAD R5, R17, 0x10, R3 ;  /* 0x0000001011057824 */ /* 0x008fc600078e0203 */
[----:B------:R0:W-:Y:S04]  /*1920*/  STL [R1+0x7c], R9 ;  /* 0x00007c0901007387 */ /* 0x0001e80000100800 */
[----:B------:R1:W-:Y:S01]  /*1930*/  STL [R1+0x40], R4 ;  /* 0x0000400401007387 */ /* 0x0003e20000100800 */
[-C--:B0-----:R-:W-:Y:S02]  /*1940*/  LEA.HI.X.SX32 R9, R8, R7.reuse, 0x1, P2 ;  /* 0x0000000708097211 */ /* 0x081fe400010f0eff */
[-C--:B------:R-:W-:Y:S02]  /*1950*/  LEA.HI.X.SX32 R8, R10, R7.reuse, 0x1, P3 ;  /* 0x000000070a087211 */ /* 0x080fe400018f0eff */
[----:B------:R-:W-:Y:S01]  /*1960*/  LEA.HI.X.SX32 R10, R12, R7, 0x1, P4 ;  /* 0x000000070c0a7211 */ /* 0x000fe200020f0eff */
[----:B------:R0:W-:Y:S01]  /*1970*/  STL [R1+0x48], R9 ;  /* 0x0000480901007387 */ /* 0x0001e20000100800 */
[----:B-1----:R-:W-:-:S03]  /*1980*/  IMAD R4, R17, 0x10, R5 ;  /* 0x0000001011047824 */ /* 0x002fc600078e0205 */
[----:B------:R1:W-:Y:S04]  /*1990*/  STL [R1+0x58], R8 ;  /* 0x0000580801007387 */ /* 0x0003e80000100800 */
[----:B------:R3:W-:Y:S01]  /*19a0*/  STL [R1+0x68], R10 ;  /* 0x0000680a01007387 */ /* 0x0007e20000100800 */
[-C--:B0-----:R-:W-:Y:S02]  /*19b0*/  IADD3 R9, P1, PT, R3, R15.reuse, RZ ;  /* 0x0000000f03097210 */ /* 0x081fe40007f3e0ff */
[----:B-1----:R-:W-:-:S03]  /*19c0*/  IADD3 R8, P2, PT, R5, R15, RZ ;  /* 0x0000000f05087210 */ /* 0x002fc60007f5e0ff */
[----:B------:R0:W-:Y:S01]  /*19d0*/  STL [R1+0x54], R9 ;  /* 0x0000540901007387 */ /* 0x0001e20000100800 */
[----:B---3--:R-:W-:-:S03]  /*19e0*/  IADD3 R10, P3, PT, R4, R15, RZ ;  /* 0x0000000f040a7210 */ /* 0x008fc60007f7e0ff */
[----:B------:R1:W-:Y:S01]  /*19f0*/  STL [R1+0x64], R8 ;  /* 0x0000640801007387 */ /* 0x0003e20000100800 */
[----:B------:R-:W-:-:S03]  /*1a00*/  LEA.HI.X.SX32 R4, R4, R7, 0x1, P3 ;  /* 0x0000000704047211 */ /* 0x000fc600018f0eff */
[----:B------:R-:W-:Y:S01]  /*1a10*/  STL [R1+0x74], R10 ;  /* 0x0000740a01007387 */ /* 0x000fe20000100800 */
[-C--:B0-----:R-:W-:Y:S02]  /*1a20*/  LEA.HI.X.SX32 R9, R14, R7.reuse, 0x1, P0 ;  /* 0x000000070e097211 */ /* 0x081fe400000f0eff */
[----:B-1----:R-:W-:-:S03]  /*1a30*/  LEA.HI.X.SX32 R8, R3, R7, 0x1, P1 ;  /* 0x0000000703087211 */ /* 0x002fc600008f0eff */
[----:B------:R-:W-:Y:S01]  /*1a40*/  STL [R1+0x78], R9 ;  /* 0x0000780901007387 */ /* 0x000fe20000100800 */
[----:B------:R-:W-:-:S03]  /*1a50*/  LEA.HI.X.SX32 R3, R5, R7, 0x1, P2 ;  /* 0x0000000705037211 */ /* 0x000fc600010f0eff */
[----:B------:R-:W-:Y:S04]  /*1a60*/  STL [R1+0x50], R8 ;  /* 0x0000500801007387 */ /* 0x000fe80000100800 */
[----:B------:R0:W-:Y:S04]  /*1a70*/  STL [R1+0x60], R3 ;  /* 0x0000600301007387 */ /* 0x0001e80000100800 */
[----:B------:R1:W-:Y:S01]  /*1a80*/  STL [R1+0x70], R4 ;  /* 0x0000700401007387 */ /* 0x0003e20000100800 */
[----:B0-2---:R-:W-:-:S07]  /*1a90*/  LOP3.LUT R3, R13, 0x30, R6, 0x78, !PT ;  /* 0x000000300d037812 */ /* 0x005fce00078e7806 */
.L_x_1:
[----:B------:R-:W2:Y:S04]  /*1aa0*/  LDL R7, [R1+0x4] ;  /* 0x0000040001077983 */ /* 0x000ea80000100800 */
[----:B------:R-:W3:Y:S04]  /*1ab0*/  LDL R6, [R1+0xc] ;  /* 0x00000c0001067983 */ /* 0x000ee80000100800 */
[----:B------:R-:W4:Y:S04]  /*1ac0*/  LDL R5, [R1] ;  /* 0x0000000001057983 */ /* 0x000f280000100800 */
[----:B-1----:R-:W5:Y:S04]  /*1ad0*/  LDL R4, [R1+0x14] ;  /* 0x0000140001047983 */ /* 0x002f680000100800 */
[----:B------:R-:W5:Y:S04]  /*1ae0*/  LDL R11, [R1+0x8] ;  /* 0x00000800010b7983 */ /* 0x000f680000100800 */
        /* <DEDUP_REMOVED lines=10> */
[----:B------:R-:W5:Y:S01]  /*1b90*/  LDL R14, [R1+0x38] ;  /* 0x00003800010e7983 */ /* 0x000f620000100800 */
[----:B------:R-:W-:-:S02]  /*1ba0*/  SHF.R.S32.HI R12, RZ, 0x1f, R117 ;  /* 0x0000001fff0c7819 */ /* 0x000fc40000011475 */
[C---:B--2---:R-:W-:Y:S02]  /*1bb0*/  IADD3 R8, P0, PT, R117.reuse, R7, RZ ;  /* 0x0000000775087210 */ /* 0x044fe40007f1e0ff */
[----:B---3--:R-:W-:-:S03]  /*1bc0*/  IADD3 R6, P1, PT, R117, R6, RZ ;  /* 0x0000000675067210 */ /* 0x008fc60007f3e0ff */
[----:B----4-:R-:W-:Y:S01]  /*1bd0*/  IMAD.X R9, R12, 0x1, R5, P0 ;  /* 0x000000010c097824 */ /* 0x010fe200000e0605 */
[----:B-----5:R-:W-:-:S04]  /*1be0*/  IADD3 R4, P0, PT, R117, R4, RZ ;  /* 0x0000000475047210 */ /* 0x020fc80007f1e0ff */
[----:B------:R0:W2:Y:S01]  /*1bf0*/  LDG.E.U8 R13, desc[UR12][R8.64] ;  /* 0x0000000c080d7981 */ /* 0x0000a2000c1e1100 */
[C---:B------:R-:W-:Y:S01]  /*1c00*/  IMAD.X R7, R12.reuse, 0x1, R11, P1 ;  /* 0x000000010c077824 */ /* 0x040fe200008e060b */
[----:B------:R-:W-:Y:S01]  /*1c10*/  IADD3 R10, P1, PT, R117, R10, RZ ;  /* 0x0000000a750a7210 */ /* 0x000fe20007f3e0ff */
[----:B------:R-:W-:-:S03]  /*1c20*/  IMAD.X R5, R12, 0x1, R15, P0 ;  /* 0x000000010c057824 */ /* 0x000fc600000e060f */
[----:B------:R1:W3:Y:S01]  /*1c30*/  LDG.E.U8 R15, desc[UR12][R6.64] ;  /* 0x0000000c060f7981 */ /* 0x0002e2000c1e1100 */
[C---:B0-----:R-:W-:Y:S01]  /*1c40*/  IADD3 R8, P0, PT, R117.reuse, R23, RZ ;  /* 0x0000001775087210 */ /* 0x041fe20007f1e0ff */
[C---:B------:R-:W-:Y:S02]  /*1c50*/  IMAD.X R11, R12.reuse, 0x1, R17, P1 ;  /* 0x000000010c0b7824 */ /* 0x040fe400008e0611 */
[----:B------:R0:W4:Y:S02]  /*1c60*/  LDG.E.U8 R17, desc[UR12][R4.64] ;  /* 0x0000000c04117981 */ /* 0x000124000c1e1100 */
[----:B------:R-:W-:Y:S02]  /*1c70*/  IMAD.X R9, R12, 0x1, R19, P0 ;  /* 0x000000010c097824 */ /* 0x000fe400000e0613 */
[----:B------:R5:W4:Y:S01]  /*1c80*/  LDG.E.U8 R19, desc[UR12][R10.64] ;  /* 0x0000000c0a137981 */ /* 0x000b22000c1e1100 */
[----:B-1----:R-:W-:-:S03]  /*1c90*/  IADD3 R6, P1, PT, R117, R22, RZ ;  /* 0x0000001675067210 */ /* 0x002fc60007f3e0ff */
[----:B------:R-:W4:Y:S01]  /*1ca0*/  LDG.E.U8 R9, desc[UR12][R8.64] ;  /* 0x0000000c08097981 */ /* 0x000f22000c1e1100 */
[C---:B0-----:R-:W-:Y:S02]  /*1cb0*/  IADD3 R4, P2, PT, R117.reuse, R21, RZ ;  /* 0x0000001575047210 */ /* 0x041fe40007f5e0ff */
[----:B-----5:R-:W-:Y:S01]  /*1cc0*/  IADD3 R10, P0, PT, R117, R20, RZ ;  /* 0x00000014750a7210 */ /* 0x020fe20007f1e0ff */
[C---:B------:R-:W-:Y:S02]  /*1cd0*/  IMAD.X R7, R12.reuse, 0x1, R18, P1 ;  /* 0x000000010c077824 */ /* 0x040fe400008e0612 */
[----:B------:R-:W-:-:S04]  /*1ce0*/  IMAD.X R5, R12, 0x1, R16, P2 ;  /* 0x000000010c057824 */ /* 0x000fc800010e0610 */
[----:B------:R-:W5:Y:S01]  /*1cf0*/  LDG.E.U8 R7, desc[UR12][R6.64] ;  /* 0x0000000c06077981 */ /* 0x000f62000c1e1100 */
[----:B------:R-:W-:-:S03]  /*1d00*/  IMAD.X R11, R12, 0x1, R14, P0 ;  /* 0x000000010c0b7824 */ /* 0x000fc600000e060e */
[----:B------:R-:W5:Y:S04]  /*1d10*/  LDG.E.U8 R5, desc[UR12][R4.64] ;  /* 0x0000000c04057981 */ /* 0x000f68000c1e1100 */
[----:B------:R-:W5:Y:S01]  /*1d20*/  LDG.E.U8 R37, desc[UR12][R10.64] ;  /* 0x0000000c0a257981 */ /* 0x000f62000c1e1100 */
[----:B------:R-:W-:Y:S06]  /*1d30*/  BAR.SYNC.DEFER_BLOCKING 0x0 ;  /* 0x0000000000007b1d */ /* 0x000fec0000010000 */
[----:B--2---:R-:W-:Y:S04]  /*1d40*/  STS.U8 [R2+UR7+0x8000], R13 ;  /* 0x0080000d02007988 */ /* 0x004fe80008000007 */
[----:B---3--:R-:W-:Y:S04]  /*1d50*/  STS.U8 [R2+UR7+0x8200], R15 ;  /* 0x0082000f02007988 */ /* 0x008fe80008000007 */
[----:B----4-:R-:W-:Y:S04]  /*1d60*/  STS.U8 [R2+UR7+0x8400], R17 ;  /* 0x0084001102007988 */ /* 0x010fe80008000007 */
[----:B------:R-:W-:Y:S04]  /*1d70*/  STS.U8 [R2+UR7+0x8600], R19 ;  /* 0x0086001302007988 */ /* 0x000fe80008000007 */
[----:B------:R-:W-:Y:S04]  /*1d80*/  STS.U8 [R2+UR7+0x8800], R9 ;  /* 0x0088000902007988 */ /* 0x000fe80008000007 */
[----:B-----5:R-:W-:Y:S04]  /*1d90*/  STS.U8 [R2+UR7+0x8a00], R7 ;  /* 0x008a000702007988 */ /* 0x020fe80008000007 */
[----:B------:R-:W-:Y:S04]  /*1da0*/  STS.U8 [R2+UR7+0x8c00], R5 ;  /* 0x008c000502007988 */ /* 0x000fe80008000007 */
[----:B------:R-:W-:Y:S01]  /*1db0*/  STS.U8 [R2+UR7+0x8e00], R37 ;  /* 0x008e002502007988 */ /* 0x000fe20008000007 */
[----:B------:R-:W-:Y:S06]  /*1dc0*/  BAR.SYNC.DEFER_BLOCKING 0x0 ;  /* 0x0000000000007b1d */ /* 0x000fec0000010000 */
[----:B------:R-:W0:Y:S04]  /*1dd0*/  LDSM.16.M88.4 R20, [R3+UR7+0x8000] ;  /* 0x008000070314783b */ /* 0x000e280008000200 */
[----:B------:R-:W1:Y:S04]  /*1de0*/  LDSM.16.MT88.4 R32, [R122] ;  /* 0x000000007a20783b */ /* 0x000e680000004200 */
[----:B------:R-:W2:Y:S04]  /*1df0*/  LDSM.16.MT88.4 R108, [R122+0x2000] ;  /* 0x002000007a6c783b */ /* 0x000ea80000004200 */
[----:B------:R-:W3:Y:S04]  /*1e00*/  LDSM.16.M88.4 R24, [R3+UR7+0x8200] ;  /* 0x008200070318783b */ /* 0x000ee80008000200 */
[----:B------:R-:W4:Y:S04]  /*1e10*/  LDSM.16.M88.4 R28, [R3+UR7+0x8400] ;  /* 0x00840007031c783b */ /* 0x000f280008000200 */
[----:B------:R-:W5:Y:S04]  /*1e20*/  LDSM.16.M88.4 R16, [R3+UR7+0x8600] ;  /* 0x008600070310783b */ /* 0x000f680008000200 */
[----:B------:R-:W4:Y:S04]  /*1e30*/  LDSM.16.M88.4 R12, [R3+UR7+0x8c00] ;  /* 0x008c0007030c783b */ /* 0x000f280008000200 */
[----:B------:R-:W-:Y:S04]  /*1e40*/  LDSM.16.M88.4 R104, [R3+UR7+0x8e00] ;  /* 0x008e00070368783b */ /* 0x000fe80008000200 */
[----:B------:R-:W-:Y:S01]  /*1e50*/  LDSM.16.MT88.4 R100, [R122+0x6000] ;  /* 0x006000007a64783b */ /* 0x000fe20000004200 */
[----:B0-----:R-:W-:-:S02]  /*1e60*/  F2FP.F16.E4M3.UNPACK_B R84, R20 ;  /* 0x00000014ff54723e */ /* 0x001fc400020006ff */
[----:B------:R-:W-:Y:S01]  /*1e70*/  F2FP.F16.E4M3.UNPACK_B R85, R21 ;  /* 0x00000015ff55723e */ /* 0x000fe200020006ff */
[----:B-1----:R-:W-:Y:S02]  /*1e80*/  IMAD.MOV.U32 R4, RZ, RZ, R32 ;  /* 0x000000ffff047224 */ /* 0x002fe400078e0020 */
[----:B------:R-:W-:Y:S02]  /*1e90*/  IMAD.MOV.U32 R5, RZ, RZ, R34 ;  /* 0x000000ffff057224 */ /* 0x000fe400078e0022 */
[----:B--2---:R-:W-:Y:S02]  /*1ea0*/  IMAD.MOV.U32 R6, RZ, RZ, R108 ;  /* 0x000000ffff067224 */ /* 0x004fe400078e006c */
[----:B------:R-:W-:-:S07]  /*1eb0*/  IMAD.MOV.U32 R7, RZ, RZ, R110 ;  /* 0x000000ffff077224 */ /* 0x000fce00078e006e */
[----:B------:R-:W-:Y:S01]  /*1ec0*/  HMMA.16816.F32 R84, R4, R84, RZ ;  /* 0x000000540454723c */ /* 0x000fe200000018ff */
[----:B------:R-:W0:Y:S01]  /*1ed0*/  LDSM.16.M88.4 R4, [R3+UR7+0x8a00] ;  /* 0x008a00070304783b */ /* 0x000e220008000200 */
[----:B---3--:R-:W-:Y:S01]  /*1ee0*/  F2FP.F16.E4M3.UNPACK_B R52, R24 ;  /* 0x00000018ff34723e */ /* 0x008fe200020006ff */
[----:B------:R-:W-:Y:S01]  /*1ef0*/  IMAD.MOV.U32 R8, RZ, RZ, R32 ;  /* 0x000000ffff087224 */ /* 0x000fe200078e0020 */
[----:B------:R-:W-:Y:S01]  /*1f00*/  F2FP.F16.E4M3.UNPACK_B R53, R25 ;  /* 0x00000019ff35723e */ /* 0x000fe200020006ff */
[----:B------:R-:W-:Y:S02]  /*1f10*/  IMAD.MOV.U32 R9, RZ, RZ, R34 ;  /* 0x000000ffff097224 */ /* 0x000fe400078e0022 */
[----:B------:R-:W-:Y:S02]  /*1f20*/  IMAD.MOV.U32 R10, RZ, RZ, R108 ;  /* 0x000000ffff0a7224 */ /* 0x000fe400078e006c */
[----:B------:R-:W-:Y:S01]  /*1f30*/  IMAD.MOV.U32 R11, RZ, RZ, R110 ;  /* 0x000000ffff0b7224 */ /* 0x000fe200078e006e */
[----:B----4-:R-:W-:-:S06]  /*1f40*/  F2FP.F16.E4M3.UNPACK_B R96, R28 ;  /* 0x0000001cff60723e */ /* 0x010fcc00020006ff */
[C---:B------:R-:W-:Y:S01]  /*1f50*/  HMMA.16816.F32 R52, R8.reuse, R52, RZ ;  /* 0x000000340834723c */ /* 0x040fe200000018ff */
[----:B------:R-:W-:Y:S02]  /*1f60*/  F2FP.F16.E4M3.UNPACK_B R97, R29 ;  /* 0x0000001dff61723e */ /* 0x000fe400020006ff */
[----:B-----5:R-:W-:Y:S02]  /*1f70*/  F2FP.F16.E4M3.UNPACK_B R88, R16 ;  /* 0x00000010ff58723e */ /* 0x020fe400020006ff */
[----:B------:R-:W-:Y:S02]  /*1f80*/  F2FP.F16.E4M3.UNPACK_B R89, R17 ;  /* 0x00000011ff59723e */ /* 0x000fe400020006ff */
[----:B------:R-:W-:Y:S02]  /*1f90*/  F2FP.F16.E4M3.UNPACK_B R36, R12 ;  /* 0x0000000cff24723e */ /* 0x000fe400020006ff */
[----:B------:R-:W-:Y:S01]  /*1fa0*/  F2FP.F16.E4M3.UNPACK_B R37, R13 ;  /* 0x0000000dff25723e */ /* 0x000fe200020006ff */
[----:B------:R-:W-:Y:S01]  /*1fb0*/  HMMA.16816.F32 R96, R8, R96, RZ ;  /* 0x000000600860723c */ /* 0x000fe200000018ff */
[----:B------:R-:W-:-:S02]  /*1fc0*/  F2FP.F16.E4M3.UNPACK_B R20, R20.H1 ;  /* 0x00000014ff14723e */ /* 0x000fc400030006ff */
[----:B------:R-:W-:Y:S02]  /*1fd0*/  F2FP.F16.E4M3.UNPACK_B R21, R21.H1 ;  /* 0x00000015ff15723e */ /* 0x000fe400030006ff */
[----:B------:R-:W-:Y:S02]  /*1fe0*/  F2FP.F16.E4M3.UNPACK_B R24, R24.H1 ;  /* 0x00000018ff18723e */ /* 0x000fe400030006ff */
[----:B------:R-:W-:Y:S01]  /*1ff0*/  F2FP.F16.E4M3.UNPACK_B R25, R25.H1 ;  /* 0x00000019ff19723e */ /* 0x000fe200030006ff */
[----:B------:R-:W-:Y:S01]  /*2000*/  HMMA.16816.F32 R88, R8, R88, RZ ;  /* 0x000000580858723c */ /* 0x000fe200000018ff */
[----:B0-----:R-:W-:Y:S02]  /*2010*/  F2FP.F16.E4M3.UNPACK_B R68, R4 ;  /* 0x00000004ff44723e */ /* 0x001fe400020006ff */
[----:B------:R-:W-:-:S05]  /*2020*/  F2FP.F16.E4M3.UNPACK_B R69, R5 ;  /* 0x00000005ff45723e */ /* 0x000fca00020006ff */
[C---:B------:R-:W-:Y:S08]  /*2030*/  HMMA.16816.F32 R36, R8.reuse, R36, RZ ;  /* 0x000000240824723c */ /* 0x040ff000000018ff */
[----:B------:R-:W-:Y:S01]  /*2040*/  HMMA.16816.F32 R68, R8, R68, RZ ;  /* 0x000000440844723c */ /* 0x000fe200000018ff */
[----:B------:R-:W-:Y:S02]  /*2050*/  IMAD.MOV.U32 R8, RZ, RZ, R33 ;  /* 0x000000ffff087224 */ /* 0x000fe400078e0021 */
[----:B------:R-:W-:-:S02]  /*2060*/  IMAD.MOV.U32 R9, RZ, RZ, R35 ;  /* 0x000000ffff097224 */ /* 0x000fc400078e0023 */
[----:B------:R-:W-:Y:S02]  /*2070*/  IMAD.MOV.U32 R10, RZ, RZ, R109 ;  /* 0x000000ffff0a7224 */ /* 0x000fe400078e006d */
[----:B------:R-:W-:-:S07]  /*2080*/  IMAD.MOV.U32 R11, RZ, RZ, R111 ;  /* 0x000000ffff0b7224 */ /* 0x000fce00078e006f */
[C---:B------:R-:W-:Y:S01]  /*2090*/  HMMA.16816.F32 R84, R8.reuse, R20, R84 ;  /* 0x000000140854723c */ /* 0x040fe20000001854 */
[----:B------:R-:W-:Y:S01]  /*20a0*/  F2FP.F16.E4M3.UNPACK_B R28, R28.H1 ;  /* 0x0000001cff1c723e */ /* 0x000fe200030006ff */
[----:B------:R-:W-:Y:S01]  /*20b0*/  IMAD.MOV.U32 R60, RZ, RZ, R33 ;  /* 0x000000ffff3c7224 */ /* 0x000fe200078e0021 */
[----:B------:R-:W-:Y:S01]  /*20c0*/  F2FP.F16.E4M3.UNPACK_B R29, R29.H1 ;  /* 0x0000001dff1d723e */ /* 0x000fe200030006ff */
[----:B------:R-:W-:Y:S01]  /*20d0*/  IMAD.MOV.U32 R61, RZ, RZ, R35 ;  /* 0x000000ffff3d7224 */ /* 0x000fe200078e0023 */
[----:B------:R-:W-:Y:S01]  /*20e0*/  F2FP.F16.E4M3.UNPACK_B R16, R16.H1 ;  /* 0x00000010ff10723e */ /* 0x000fe200030006ff */
[----:B------:R-:W-:Y:S01]  /*20f0*/  IMAD.MOV.U32 R62, RZ, RZ, R109 ;  /* 0x000000ffff3e7224 */ /* 0x000fe200078e006d */
[----:B------:R-:W-:Y:S01]  /*2100*/  F2FP.F16.E4M3.UNPACK_B R17, R17.H1 ;  /* 0x00000011ff11723e */ /* 0x000fe200030006ff */
[----:B------:R-:W-:Y:S01]  /*2110*/  HMMA.16816.F32 R52, R8, R24, R52 ;  /* 0x000000180834723c */ /* 0x000fe20000001834 */
[----:B------:R-:W0:Y:S01]  /*2120*/  LDSM.16.M88.4 R8, [R3+UR7+0x8800] ;  /* 0x008800070308783b */ /* 0x000e220008000200 */
[----:B------:R-:W-:Y:S01]  /*2130*/  IMAD.MOV.U32 R63, RZ, RZ, R111 ;  /* 0x000000ffff3f7224 */ /* 0x000fe200078e006f */
[----:B------:R-:W-:-:S02]  /*2140*/  F2FP.F16.E4M3.UNPACK_B R4, R4.H1 ;  /* 0x00000004ff04723e */ /* 0x000fc400030006ff */
[----:B------:R-:W-:Y:S01]  /*2150*/  F2FP.F16.E4M3.UNPACK_B R5, R5.H1 ;  /* 0x00000005ff05723e */ /* 0x000fe200030006ff */
[----:B------:R-:W-:Y:S01]  /*2160*/  IMAD.MOV.U32 R92, RZ, RZ, R33 ;  /* 0x000000ffff5c7224 */ /* 0x000fe200078e0021 */
[----:B------:R-:W-:Y:S01]  /*2170*/  F2FP.F16.E4M3.UNPACK_B R12, R12.H1 ;  /* 0x0000000cff0c723e */ /* 0x000fe200030006ff */
[----:B------:R-:W-:Y:S01]  /*2180*/  IMAD.MOV.U32 R93, RZ, RZ, R35 ;  /* 0x000000ffff5d7224 */ /* 0x000fe200078e0023 */
[C---:B------:R-:W-:Y:S01]  /*2190*/  HMMA.16816.F32 R96, R60.reuse, R28, R96 ;  /* 0x0000001c3c60723c */ /* 0x040fe20000001860 */
[----:B------:R-:W-:Y:S01]  /*21a0*/  F2FP.F16.E4M3.UNPACK_B R13, R13.H1 ;  /* 0x0000000dff0d723e */ /* 0x000fe200030006ff */
[----:B------:R-:W-:Y:S01]  /*21b0*/  IMAD.MOV.U32 R94, RZ, RZ, R109 ;  /* 0x000000ffff5e7224 */ /* 0x000fe200078e006d */
[----:B------:R-:W1:Y:S01]  /*21c0*/  S2R R118, SR_TID.X ;  /* 0x0000000000767919 */ /* 0x000e620000002100 */
[----:B------:R-:W-:Y:S02]  /*21d0*/  IMAD.MOV.U32 R95, RZ, RZ, R111 ;  /* 0x000000ffff5f7224 */ /* 0x000fe400078e006f */
[----:B------:R-:W-:Y:S01]  /*21e0*/  IMAD.MOV.U32 R112, RZ, RZ, R32 ;  /* 0x000000ffff707224 */ /* 0x000fe200078e0020 */
[----:B------:R-:W2:Y:S01]  /*21f0*/  LDL R25, [R1+0x50] ;  /* 0x0000500001197983 */ /* 0x000ea20000100800 */
[----:B------:R-:W-:Y:S01]  /*2200*/  HMMA.16816.F32 R88, R60, R16, R88 ;  /* 0x000000103c58723c */ /* 0x000fe20000001858 */
[----:B------:R-:W-:-:S02]  /*2210*/  IMAD.MOV.U32 R113, RZ, RZ, R34 ;  /* 0x000000ffff717224 */ /* 0x000fc400078e0022 */
[----:B------:R-:W-:Y:S01]  /*2220*/  IMAD.MOV.U32 R114, RZ, RZ, R108 ;  /* 0x000000ffff727224 */ /* 0x000fe200078e006c */
[----:B------:R-:W3:Y:S04]  /*2230*/  LDL R21, [R1+0x58] ;  /* 0x0000580001157983 */ /* 0x000ee80000100800 */
[----:B------:R-:W-:Y:S01]  /*2240*/  HMMA.16816.F32 R68, R60, R4, R68 ;  /* 0x000000043c44723c */ /* 0x000fe20000001844 */
[----:B------:R-:W-:Y:S01]  /*2250*/  IMAD.MOV.U32 R60, RZ, RZ, R32 ;  /* 0x000000ffff3c7224 */ /* 0x000fe200078e0020 */
[----:B------:R-:W4:Y:S01]  /*2260*/  LDL R24, [R1+0x64] ;  /* 0x0000640001187983 */ /* 0x000f220000100800 */
[----:B------:R-:W-:Y:S02]  /*2270*/  IMAD.MOV.U32 R61, RZ, RZ, R34 ;  /* 0x000000ffff3d7224 */ /* 0x000fe400078e0022 */
[----:B------:R-:W-:Y:S01]  /*2280*/  IMAD.MOV.U32 R62, RZ, RZ, R108 ;  /* 0x000000ffff3e7224 */ /* 0x000fe200078e006c */
[----:B------:R-:W5:Y:S01]  /*2290*/  LDL R20, [R1+0x6c] ;  /* 0x00006c0001147983 */ /* 0x000f620000100800 */
[----:B------:R-:W-:Y:S01]  /*22a0*/  IMAD.MOV.U32 R63, RZ, RZ, R110 ;  /* 0x000000ffff3f7224 */ /* 0x000fe200078e006e */
[----:B0-----:R-:W-:-:S02]  /*22b0*/  F2FP.F16.E4M3.UNPACK_B R4, R8 ;  /* 0x00000008ff04723e */ /* 0x001fc400020006ff */
[----:B------:R-:W-:-:S07]  /*22c0*/  F2FP.F16.E4M3.UNPACK_B R5, R9 ;  /* 0x00000009ff05723e */ /* 0x000fce00020006ff */
[----:B------:R-:W-:Y:S01]  /*22d0*/  HMMA.16816.F32 R60, R60, R4, RZ ;  /* 0x000000043c3c723c */ /* 0x000fe200000018ff */
[----:B------:R-:W-:Y:S02]  /*22e0*/  F2FP.F16.E4M3.UNPACK_B R8, R8.H1 ;  /* 0x00000008ff08723e */ /* 0x000fe400030006ff */
[----:B------:R-:W-:-:S05]  /*22f0*/  F2FP.F16.E4M3.UNPACK_B R9, R9.H1 ;  /* 0x00000009ff09723e */ /* 0x000fca00030006ff */
[----:B------:R-:W-:-:S12]  /*2300*/  HMMA.16816.F32 R36, R92, R12, R36 ;  /* 0x0000000c5c24723c */ /* 0x000fd80000001824 */
[----:B------:R-:W-:Y:S01]  /*2310*/  HMMA.16816.F32 R60, R92, R8, R60 ;  /* 0x000000085c3c723c */ /* 0x000fe2000000183c */
[----:B------:R-:W0:Y:S01]  /*2320*/  LDSM.16.MT88.4 R92, [R122+0x4000] ;  /* 0x004000007a5c783b */ /* 0x000e220000004200 */
[----:B------:R-:W-:Y:S01]  /*2330*/  IMAD.MOV.U32 R115, RZ, RZ, R110 ;  /* 0x000000ffff737224 */ /* 0x000fe200078e006e */
[----:B------:R-:W-:Y:S02]  /*2340*/  F2FP.F16.E4M3.UNPACK_B R4, R104 ;  /* 0x00000068ff04723e */ /* 0x000fe400020006ff */
[----:B------:R-:W-:Y:S01]  /*2350*/  F2FP.F16.E4M3.UNPACK_B R5, R105 ;  /* 0x00000069ff05723e */ /* 0x000fe200020006ff */
[----:B------:R-:W-:Y:S02]  /*2360*/  IMAD.MOV.U32 R32, RZ, RZ, R33 ;  /* 0x000000ffff207224 */ /* 0x000fe400078e0021 */
[----:B------:R-:W-:Y:S02]  /*2370*/  IMAD.MOV.U32 R33, RZ, RZ, R35 ;  /* 0x000000ffff217224 */ /* 0x000fe400078e0023 */
[----:B------:R-:W-:-:S02]  /*2380*/  IMAD.MOV.U32 R34, RZ, RZ, R109 ;  /* 0x000000ffff227224 */ /* 0x000fc400078e006d */
[----:B------:R-:W-:Y:S01]  /*2390*/  HMMA.16816.F32 R112, R112, R4, RZ ;  /* 0x000000047070723c */ /* 0x000fe200000018ff */
[----:B------:R-:W-:Y:S01]  /*23a0*/  IMAD.MOV.U32 R35, RZ, RZ, R111 ;  /* 0x000000ffff237224 */ /* 0x000fe200078e006f */
[----:B------:R-:W-:Y:S01]  /*23b0*/  F2FP.F16.E4M3.UNPACK_B R4, R30 ;  /* 0x0000001eff04723e */ /* 0x000fe200020006ff */
[----:B------:R-:W-:Y:S01]  /*23c0*/  IMAD.MOV.U32 R110, RZ, RZ, R100 ;  /* 0x000000ffff6e7224 */ /* 0x000fe200078e0064 */
[----:B------:R-:W-:Y:S01]  /*23d0*/  F2FP.F16.E4M3.UNPACK_B R5, R31 ;  /* 0x0000001fff05723e */ /* 0x000fe200020006ff */
[----:B------:R-:W-:Y:S02]  /*23e0*/  IMAD.MOV.U32 R111, RZ, RZ, R102 ;  /* 0x000000ffff6f7224 */ /* 0x000fe400078e0066 */
[----:B0-----:R-:W-:Y:S01]  /*23f0*/  IMAD.MOV.U32 R108, RZ, RZ, R92 ;  /* 0x000000ffff6c7224 */ /* 0x001fe200078e005c */
[----:B------:R-:W-:Y:S01]  /*2400*/  F2FP.F16.E4M3.UNPACK_B R104, R104.H1 ;  /* 0x00000068ff68723e */ /* 0x000fe200030006ff */
[----:B------:R-:W-:Y:S01]  /*2410*/  IMAD.MOV.U32 R109, RZ, RZ, R94 ;  /* 0x000000ffff6d7224 */ /* 0x000fe200078e005e */
[----:B------:R-:W-:Y:S01]  /*2420*/  F2FP.F16.E4M3.UNPACK_B R105, R105.H1 ;  /* 0x00000069ff69723e */ /* 0x000fe200030006ff */
[----:B------:R-:W-:Y:S01]  /*2430*/  IMAD.MOV.U32 R28, RZ, RZ, R93 ;  /* 0x000000ffff1c7224 */ /* 0x000fe200078e005d */
[----:B------:R-:W-:Y:S01]  /*2440*/  F2FP.F16.E4M3.UNPACK_B R8, R106 ;  /* 0x0000006aff08723e */ /* 0x000fe200020006ff */
[----:B------:R-:W-:Y:S01]  /*2450*/  IMAD.MOV.U32 R29, RZ, RZ, R95 ;  /* 0x000000ffff1d7224 */ /* 0x000fe200078e005f */
[----:B------:R-:W-:Y:S01]  /*2460*/  F2FP.F16.E4M3.UNPACK_B R9, R107 ;  /* 0x0000006bff09723e */ /* 0x000fe200020006ff */
[----:B-1----:R-:W-:Y:S01]  /*2470*/  IMAD.SHL.U32 R118, R118, 0x2, RZ ;  /* 0x0000000276767824 */ /* 0x002fe200078e00ff */
[C---:B------:R-:W-:Y:S01]  /*2480*/  HMMA.16816.F32 R96, R108.reuse, R4, R96 ;  /* 0x000000046c60723c */ /* 0x040fe20000001860 */
[----:B------:R-:W-:Y:S01]  /*2490*/  F2FP.F16.E4M3.UNPACK_B R4, R18 ;  /* 0x00000012ff04723e */ /* 0x000fe200020006ff */
[----:B------:R-:W-:Y:S01]  /*24a0*/  IMAD.MOV.U32 R16, RZ, RZ, R93 ;  /* 0x000000ffff107224 */ /* 0x000fe200078e005d */
[----:B------:R-:W-:Y:S01]  /*24b0*/  F2FP.F16.E4M3.UNPACK_B R5, R19 ;  /* 0x00000013ff05723e */ /* 0x000fe200020006ff */
[----:B------:R-:W-:Y:S01]  /*24c0*/  IMAD.MOV.U32 R17, RZ, RZ, R95 ;  /* 0x000000ffff117224 */ /* 0x000fe200078e005f */
[----:B------:R-:W2:Y:S05]  /*24d0*/  LDL R102, [R1+0x70] ;  /* 0x0000700001667983 */ /* 0x000eaa0000100800 */
[----:B------:R-:W-:Y:S01]  /*24e0*/  HMMA.16816.F32 R88, R108, R4, R88 ;  /* 0x000000046c58723c */ /* 0x000fe20000001858 */
[----:B------:R-:W-:-:S02]  /*24f0*/  F2FP.F16.E4M3.UNPACK_B R4, R22 ;  /* 0x00000016ff04723e */ /* 0x000fc400020006ff */
[----:B------:R-:W-:-:S07]  /*2500*/  F2FP.F16.E4M3.UNPACK_B R5, R23 ;  /* 0x00000017ff05723e */ /* 0x000fce00020006ff */
[----:B------:R-:W-:Y:S01]  /*2510*/  HMMA.16816.F32 R84, R108, R4, R84 ;  /* 0x000000046c54723c */ /* 0x000fe20000001854 */
[----:B------:R-:W-:Y:S02]  /*2520*/  F2FP.F16.E4M3.UNPACK_B R4, R6 ;  /* 0x00000006ff04723e */ /* 0x000fe400020006ff */
[----:B------:R-:W-:-:S07]  /*2530*/  F2FP.F16.E4M3.UNPACK_B R5, R7 ;  /* 0x00000007ff05723e */ /* 0x000fce00020006ff */
[----:B------:R-:W-:Y:S01]  /*2540*/  HMMA.16816.F32 R68, R108, R4, R68 ;  /* 0x000000046c44723c */ /* 0x000fe20000001844 */
[----:B------:R-:W-:Y:S02]  /*2550*/  F2FP.F16.E4M3.UNPACK_B R4, R26 ;  /* 0x0000001aff04723e */ /* 0x000fe400020006ff */
[----:B------:R-:W-:-:S07]  /*2560*/  F2FP.F16.E4M3.UNPACK_B R5, R27 ;  /* 0x0000001bff05723e */ /* 0x000fce00020006ff */
[----:B------:R-:W-:Y:S01]  /*2570*/  HMMA.16816.F32 R52, R108, R4, R52 ;  /* 0x000000046c34723c */ /* 0x000fe20000001834 */
[----:B------:R-:W-:Y:S02]  /*2580*/  F2FP.F16.E4M3.UNPACK_B R4, R10 ;  /* 0x0000000aff04723e */ /* 0x000fe400020006ff */
[----:B------:R-:W-:-:S05]  /*2590*/  F2FP.F16.E4M3.UNPACK_B R5, R11 ;  /* 0x0000000bff05723e */ /* 0x000fca00020006ff */
[----:B------:R-:W-:Y:S08]  /*25a0*/  HMMA.16816.F32 R32, R32, R104, R112 ;  /* 0x000000682020723c */ /* 0x000ff00000001870 */
[----:B------:R-:W-:Y:S01]  /*25b0*/  HMMA.16816.F32 R60, R108, R4, R60 ;  /* 0x000000046c3c723c */ /* 0x000fe2000000183c */
[----:B------:R-:W-:Y:S02]  /*25c0*/  F2FP.F16.E4M3.UNPACK_B R4, R14 ;  /* 0x0000000eff04723e */ /* 0x000fe400020006ff */
[----:B------:R-:W-:-:S07]  /*25d0*/  F2FP.F16.E4M3.UNPACK_B R5, R15 ;  /* 0x0000000fff05723e */ /* 0x000fce00020006ff */
[----:B------:R-:W-:Y:S01]  /*25e0*/  HMMA.16816.F32 R36, R108, R4, R36 ;  /* 0x000000046c24723c */ /* 0x000fe20000001824 */
[----:B------:R-:W-:Y:S01]  /*25f0*/  F2FP.F16.E4M3.UNPACK_B R4, R30.H1 ;  /* 0x0000001eff04723e */ /* 0x000fe200030006ff */
[----:B------:R-:W-:Y:S01]  /*2600*/  IMAD.MOV.U32 R30, RZ, RZ, R101 ;  /* 0x000000ffff1e7224 */ /* 0x000fe200078e0065 */
[----:B------:R-:W-:Y:S01]  /*2610*/  F2FP.F16.E4M3.UNPACK_B R5, R31.H1 ;  /* 0x0000001fff05723e */ /* 0x000fe200030006ff */
[----:B------:R-:W-:-:S07]  /*2620*/  IMAD.MOV.U32 R31, RZ, RZ, R103 ;  /* 0x000000ffff1f7224 */ /* 0x000fce00078e0067 */
[----:B------:R-:W-:Y:S01]  /*2630*/  HMMA.16816.F32 R96, R28, R4, R96 ;  /* 0x000000041c60723c */ /* 0x000fe20000001860 */
[----:B------:R-:W2:Y:S01]  /*2640*/  LDL R30, [R1+0x44] ;  /* 0x00004400011e7983 */ /* 0x000ea20000100800 */
[----:B------:R-:W-:Y:S02]  /*2650*/  F2FP.F16.E4M3.UNPACK_B R26, R26.H1 ;  /* 0x0000001aff1a723e */ /* 0x000fe400030006ff */
[----:B------:R-:W-:Y:S01]  /*2660*/  F2FP.F16.E4M3.UNPACK_B R27, R27.H1 ;  /* 0x0000001bff1b723e */ /* 0x000fe200030006ff */
[----:B------:R-:W3:Y:S03]  /*2670*/  LDL R28, [R1+0x54] ;  /* 0x00005400011c7983 */ /* 0x000ee60000100800 */
[----:B------:R-:W-:Y:S01]  /*2680*/  HMMA.16816.F32 R32, R108, R8, R32 ;  /* 0x000000086c20723c */ /* 0x000fe20000001820 */
[----:B------:R-:W4:Y:S01]  /*2690*/  LDL R111, [R1+0x40] ;  /* 0x00004000016f7983 */ /* 0x000f220000100800 */
[----:B------:R-:W-:Y:S01]  /*26a0*/  F2FP.F16.E4M3.UNPACK_B R8, R18.H1 ;  /* 0x00000012ff08723e */ /* 0x000fe200030006ff */
[----:B------:R-:W-:Y:S01]  /*26b0*/  IMAD.MOV.U32 R18, RZ, RZ, R101 ;  /* 0x000000ffff127224 */ /* 0x000fe200078e0065 */
[----:B------:R-:W-:Y:S01]  /*26c0*/  F2FP.F16.E4M3.UNPACK_B R9, R19.H1 ;  /* 0x00000013ff09723e */ /* 0x000fe200030006ff */
[----:B------:R-:W5:Y:S01]  /*26d0*/  LDL R110, [R1+0x5c] ;  /* 0x00005c00016e7983 */ /* 0x000f620000100800 */
[----:B------:R-:W-:Y:S01]  /*26e0*/  IMAD.MOV.U32 R19, RZ, RZ, R103 ;  /* 0x000000ffff137224 */ /* 0x000fe200078e0067 */
[----:B------:R-:W-:-:S02]  /*26f0*/  LOP3.LUT R118, R118, 0x6, RZ, 0xc0, !PT ;  /* 0x0000000676767812 */ /* 0x000fc400078ec0ff */
[----:B------:R-:W5:Y:S02]  /*2700*/  LDL R29, [R1+0x4c] ;  /* 0x00004c00011d7983 */ /* 0x000f640000100800 */
[----:B------:R-:W-:Y:S02]  /*2710*/  IADD3 R12, P1, PT, R118, UR5, RZ ;  /* 0x00000005760c7c10 */ /* 0x000fe4000ff3e0ff */
[----:B------:R-:W5:Y:S01]  /*2720*/  LDL R109, [R1+0x48] ;  /* 0x00004800016d7983 */ /* 0x000f620000100800 */
[----:B------:R-:W-:Y:S03]  /*2730*/  HMMA.16816.F32 R88, R16, R8, R88 ;  /* 0x000000081058723c */ /* 0x000fe60000001858 */
[----:B------:R-:W5:Y:S01]  /*2740*/  LDL R108, [R1+0x68] ;  /* 0x00006800016c7983 */ /* 0x000f620000100800 */
[----:B------:R-:W-:-:S04]  /*2750*/  IADD3 RZ, P2, PT, R12, 0x11, RZ ;  /* 0x000000110cff7810 */ /* 0x000fc80007f5e0ff */
[----:B------:R-:W-:Y:S01]  /*2760*/  HMMA.16816.F32 R52, R16, R26, R52 ;  /* 0x0000001a1034723c */ /* 0x000fe20000001834 */
[----:B------:R-:W5:Y:S01]  /*2770*/  LDL R19, [R1+0x60] ;  /* 0x0000600001137983 */ /* 0x000f620000100800 */
[----:B------:R-:W-:-:S03]  /*2780*/  IADD3 RZ, P0, PT, R12, 0x18, RZ ;  /* 0x000000180cff7810 */ /* 0x000fc60007f1e0ff */
[----:B------:R-:W5:Y:S01]  /*2790*/  LDL R18, [R1+0x74] ;  /* 0x0000740001127983 */ /* 0x000f620000100800 */
[----:B------:R-:W-:-:S03]  /*27a0*/  IADD3 RZ, P3, PT, R12, 0x19, RZ ;  /* 0x000000190cff7810 */ /* 0x000fc60007f7e0ff */
[----:B------:R-:W5:Y:S01]  /*27b0*/  LDL R17, [R1+0x7c] ;  /* 0x00007c0001117983 */ /* 0x000f620000100800 */
[----:B------:R-:W-:-:S03]  /*27c0*/  FMUL R12, R99, UR10 ;  /* 0x0000000a630c7c20 */ /* 0x000fc60008400000 */
[----:B------:R-:W5:Y:S01]  /*27d0*/  LDL R99, [R1+0x78] ;  /* 0x0000780001637983 */ /* 0x000f620000100800 */
[----:B------:R-:W-:Y:S02]  /*27e0*/  VIADD R5, R118, UR5 ;  /* 0x0000000576057c36 */ /* 0x000fe40008000000 */
[----:B------:R-:W-:Y:S02]  /*27f0*/  IMAD.X R4, RZ, RZ, UR6, P1 ;  /* 0x00000006ff047e24 */ /* 0x000fe400088e06ff */
[C---:B------:R-:W-:Y:S01]  /*2800*/  VIADD R13, R5.reuse, 0x11 ;  /* 0x00000011050d7836 */ /* 0x040fe20000000000 */
[----:B------:R-:W-:Y:S01]  /*2810*/  LOP3.LUT R92, R0, 0x8, RZ, 0xfc, !PT ;  /* 0x00000008005c7812 */ /* 0x000fe200078efcff */
[----:B------:R-:W-:Y:S02]  /*2820*/  VIADD R8, R5, 0x18 ;  /* 0x0000001805087836 */ /* 0x000fe40000000000 */
[--C-:B------:R-:W-:Y:S01]  /*2830*/  IMAD.X R9, RZ, RZ, R4.reuse, P2 ;  /* 0x000000ffff097224 */ /* 0x100fe200010e0604 */
[-C--:B------:R-:W-:Y:S01]  /*2840*/  ISETP.GT.U32.AND P1, PT, R13, R0.reuse, PT ;  /* 0x000000000d00720c */ /* 0x080fe20003f24070 */
[----:B------:R-:W-:Y:S01]  /*2850*/  IMAD.X R100, RZ, RZ, R4, P0 ;  /* 0x000000ffff647224 */ /* 0x000fe200000e0604 */
[----:B------:R-:W-:-:S02]  /*2860*/  ISETP.GT.U32.AND P2, PT, R8, R0, PT ;  /* 0x000000000800720c */ /* 0x000fc40003f44070 */
[-C--:B------:R-:W-:Y:S01]  /*2870*/  ISETP.GT.U32.AND P0, PT, R8, R92.reuse, PT ;  /* 0x0000005c0800720c */ /* 0x080fe20003f04070 */
[----:B------:R-:W-:Y:S01]  /*2880*/  FMUL R8, R97, UR10 ;  /* 0x0000000a61087c20 */ /* 0x000fe20008400000 */
[----:B------:R-:W-:Y:S01]  /*2890*/  ISETP.GT.U32.AND.EX P1, PT, R9, RZ, PT, P1 ;  /* 0x000000ff0900720c */ /* 0x000fe20003f24110 */
[----:B------:R-:W-:Y:S01]  /*28a0*/  USHF.R.S32.HI UR9, URZ, 0x1f, UR4 ;  /* 0x0000001fff097899 */ /* 0x000fe20008011404 */
[----:B------:R-:W-:Y:S01]  /*28b0*/  ISETP.GT.U32.AND P4, PT, R13, R92, PT ;  /* 0x0000005c0d00720c */ /* 0x000fe20003f84070 */
[--C-:B------:R-:W-:Y:S01]  /*28c0*/  IMAD.X R13, RZ, RZ, R4.reuse, P3 ;  /* 0x000000ffff0d7224 */ /* 0x100fe200018e0604 */
[----:B------:R-:W-:Y:S02]  /*28d0*/  IADD3 R97, P3, PT, R5, 0x9, RZ ;  /* 0x0000000905617810 */ /* 0x000fe40007f7e0ff */
[----:B------:R-:W-:Y:S02]  /*28e0*/  FSEL R8, R8, -INF , !P1 ;  /* 0xff80000008087808 */ /* 0x000fe40004800000 */
[----:B------:R-:W-:Y:S01]  /*28f0*/  ISETP.GT.U32.AND.EX P4, PT, R9, RZ, PT, P4 ;  /* 0x000000ff0900720c */ /* 0x000fe20003f84140 */
[----:B------:R-:W-:-:S02]  /*2900*/  IMAD.X R94, RZ, RZ, R4, P3 ;  /* 0x000000ffff5e7224 */ /* 0x000fc400018e0604 */
[----:B------:R-:W-:Y:S01]  /*2910*/  FMUL R9, R88, UR10 ;  /* 0x0000000a58097c20 */ /* 0x000fe20008400000 */
[----:B------:R-:W-:Y:S01]  /*2920*/  FSEL R12, R12, -INF , !P4 ;  /* 0xff8000000c0c7808 */ /* 0x000fe20006000000 */
[----:B------:R-:W-:Y:S01]  /*2930*/  VIADD R16, R5, 0x19 ;  /* 0x0000001905107836 */ /* 0x000fe20000000000 */
[----:B------:R-:W-:-:S04]  /*2940*/  ISETP.GT.U32.AND.EX P2, PT, R100, RZ, PT, P2 ;  /* 0x000000ff6400720c */ /* 0x000fc80003f44120 */
[----:B------:R-:W-:Y:S02]  /*2950*/  FSEL R9, R9, -INF , !P2 ;  /* 0xff80000009097808 */ /* 0x000fe40005000000 */
[----:B------:R-:W-:Y:S02]  /*2960*/  ISETP.GT.U32.AND P2, PT, R16, R92, PT ;  /* 0x0000005c1000720c */ /* 0x000fe40003f44070 */
[----:B------:R-:W-:Y:S02]  /*2970*/  F2FP.F16.E4M3.UNPACK_B R22, R22.H1 ;  /* 0x00000016ff16723e */ /* 0x000fe400030006ff */
[----:B------:R-:W-:Y:S02]  /*2980*/  F2FP.F16.E4M3.UNPACK_B R23, R23.H1 ;  /* 0x00000017ff17723e */ /* 0x000fe400030006ff */
[----:B------:R-:W-:Y:S02]  /*2990*/  F2FP.F16.E4M3.UNPACK_B R6, R6.H1 ;  /* 0x00000006ff06723e */ /* 0x000fe400030006ff */
[----:B------:R-:W-:-:S02]  /*29a0*/  F2FP.F16.E4M3.UNPACK_B R7, R7.H1 ;  /* 0x00000007ff07723e */ /* 0x000fc400030006ff */
[----:B------:R-:W-:Y:S01]  /*29b0*/  ISETP.GT.U32.AND.EX P2, PT, R13, RZ, PT, P2 ;  /* 0x000000ff0d00720c */ /* 0x000fe20003f44120 */
[----:B------:R-:W-:Y:S01]  /*29c0*/  FMUL R90, R90, UR10 ;  /* 0x0000000a5a5a7c20 */ /* 0x000fe20008400000 */
[----:B------:R-:W-:Y:S02]  /*29d0*/  F2FP.F16.E4M3.UNPACK_B R14, R14.H1 ;  /* 0x0000000eff0e723e */ /* 0x000fe400030006ff */
[----:B------:R-:W-:Y:S02]  /*29e0*/  F2FP.F16.E4M3.UNPACK_B R15, R15.H1 ;  /* 0x0000000fff0f723e */ /* 0x000fe400030006ff */
[----:B------:R-:W-:Y:S01]  /*29f0*/  ISETP.GT.U32.AND.EX P0, PT, R100, RZ, PT, P0 ;  /* 0x000000ff6400720c */ /* 0x000fe20003f04100 */
[----:B------:R-:W-:Y:S01]  /*2a00*/  FMUL R91, R91, UR10 ;  /* 0x0000000a5b5b7c20 */ /* 0x000fe20008400000 */
[----:B------:R-:W-:Y:S01]  /*2a10*/  FMUL R55, R55, UR10 ;  /* 0x0000000a37377c20 */ /* 0x000fe20008400000 */
[----:B------:R-:W-:Y:S01]  /*2a20*/  FMUL R52, R52, UR10 ;  /* 0x0000000a34347c20 */ /* 0x000fe20008400000 */
[----:B------:R-:W-:-:S02]  /*2a30*/  F2FP.F16.E4M3.UNPACK_B R106, R106.H1 ;  /* 0x0000006aff6a723e */ /* 0x000fc400030006ff */
[----:B------:R-:W-:Y:S02]  /*2a40*/  F2FP.F16.E4M3.UNPACK_B R107, R107.H1 ;  /* 0x0000006bff6b723e */ /* 0x000fe400030006ff */
[----:B--2---:R-:W-:Y:S02]  /*2a50*/  IADD3 R30, P1, PT, R30, UR4, RZ ;  /* 0x000000041e1e7c10 */ /* 0x004fe4000ff3e0ff */
[----:B---3--:R-:W-:Y:S02]  /*2a60*/  IADD3 R28, P3, PT, R28, UR4, RZ ;  /* 0x000000041c1c7c10 */ /* 0x008fe4000ff7e0ff */
[----:B----4-:R-:W-:Y:S02]  /*2a70*/  IADD3.X R31, PT, PT, R111, UR9, RZ, P1, !PT ;  /* 0x000000096f1f7c10 */ /* 0x010fe40008ffe4ff */
[----:B-----5:R-:W-:-:S04]  /*2a80*/  IADD3 R26, P1, PT, R110, UR4, RZ ;  /* 0x000000046e1a7c10 */ /* 0x020fc8000ff3e0ff */
[----:B------:R-:W2:Y:S01]  /*2a90*/  LDG.E.U8 R31, desc[UR12][R30.64] ;  /* 0x0000000c1e1f7981 */ /* 0x000ea2000c1e1100 */
[----:B------:R-:W-:Y:S02]  /*2aa0*/  IADD3 R104, P4, PT, R29, UR4, RZ ;  /* 0x000000041d687c10 */ /* 0x000fe4000ff9e0ff */
[----:B------:R-:W-:Y:S02]  /*2ab0*/  IADD3.X R29, PT, PT, R25, UR9, RZ, P3, !PT ;  /* 0x00000009191d7c10 */ /* 0x000fe40009ffe4ff */
[----:B------:R-:W-:Y:S02]  /*2ac0*/  IADD3.X R27, PT, PT, R21, UR9, RZ, P1, !PT ;  /* 0x00000009151b7c10 */ /* 0x000fe40008ffe4ff */
[----:B------:R-:W-:Y:S02]  /*2ad0*/  IADD3 R24, P3, PT, R24, UR4, RZ ;  /* 0x0000000418187c10 */ /* 0x000fe4000ff7e0ff */
[----:B------:R-:W-:Y:S01]  /*2ae0*/  IADD3 R20, P1, PT, R20, UR4, RZ ;  /* 0x0000000414147c10 */ /* 0x000fe2000ff3e0ff */
[----:B------:R-:W3:Y:S01]  /*2af0*/  LDG.E.U8 R29, desc[UR12][R28.64] ;  /* 0x0000000c1c1d7981 */ /* 0x000ee2000c1e1100 */
[----:B------:R-:W-:-:S02]  /*2b00*/  IADD3.X R105, PT, PT, R109, UR9, RZ, P4, !PT ;  /* 0x000000096d697c10 */ /* 0x000fc4000a7fe4ff */
[----:B------:R-:W-:Y:S02]  /*2b10*/  ISETP.GT.U32.AND P4, PT, R16, R0, PT ;  /* 0x000000001000720c */ /* 0x000fe40003f84070 */
[----:B------:R-:W-:Y:S01]  /*2b20*/  IADD3.X R25, PT, PT, R19, UR9, RZ, P3, !PT ;  /* 0x0000000913197c10 */ /* 0x000fe20009ffe4ff */
[----:B------:R-:W4:Y:S01]  /*2b30*/  LDG.E.U8 R30, desc[UR12][R104.64] ;  /* 0x0000000c681e7981 */ /* 0x000f22000c1e1100 */
[----:B------:R-:W-:Y:S02]  /*2b40*/  IADD3.X R21, PT, PT, R108, UR9, RZ, P1, !PT ;  /* 0x000000096c157c10 */ /* 0x000fe40008ffe4ff */
[----:B------:R-:W-:Y:S01]  /*2b50*/  IADD3 R18, P3, PT, R18, UR4, RZ ;  /* 0x0000000412127c10 */ /* 0x000fe2000ff7e0ff */
[----:B------:R-:W5:Y:S01]  /*2b60*/  LDG.E.U8 R28, desc[UR12][R26.64] ;  /* 0x0000000c1a1c7981 */ /* 0x000f62000c1e1100 */
[----:B------:R-:W-:Y:S02]  /*2b70*/  IADD3 R16, P1, PT, R17, UR4, RZ ;  /* 0x0000000411107c10 */ /* 0x000fe4000ff3e0ff */
[----:B------:R-:W-:-:S02]  /*2b80*/  IADD3.X R19, PT, PT, R102, UR9, RZ, P3, !PT ;  /* 0x0000000966137c10 */ /* 0x000fc40009ffe4ff */
[----:B------:R-:W-:Y:S01]  /*2b90*/  IADD3.X R17, PT, PT, R99, UR9, RZ, P1, !PT ;  /* 0x0000000963117c10 */ /* 0x000fe20008ffe4ff */
[----:B------:R-:W5:Y:S04]  /*2ba0*/  LDG.E.U8 R27, desc[UR12][R24.64] ;  /* 0x0000000c181b7981 */ /* 0x000f68000c1e1100 */
[----:B------:R-:W5:Y:S04]  /*2bb0*/  LDG.E.U8 R26, desc[UR12][R20.64] ;  /* 0x0000000c141a7981 */ /* 0x000f68000c1e1100 */
[----:B------:R0:W5:Y:S04]  /*2bc0*/  LDG.E.U8 R25, desc[UR12][R18.64] ;  /* 0x0000000c12197981 */ /* 0x000168000c1e1100 */
[----:B------:R1:W5:Y:S01]  /*2bd0*/  LDG.E.U8 R24, desc[UR12][R16.64] ;  /* 0x0000000c10187981 */ /* 0x000362000c1e1100 */
[----:B------:R-:W-:Y:S01]  /*2be0*/  ISETP.GT.U32.AND.EX P4, PT, R13, RZ, PT, P4 ;  /* 0x000000ff0d00720c */ /* 0x000fe20003f84140 */
[----:B0-----:R-:W-:-:S02]  /*2bf0*/  IMAD.MOV.U32 R18, RZ, RZ, R101 ;  /* 0x000000ffff127224 */ /* 0x001fc400078e0065 */
[----:B------:R-:W-:Y:S02]  /*2c00*/  IMAD.MOV.U32 R19, RZ, RZ, R103 ;  /* 0x000000ffff137224 */ /* 0x000fe400078e0067 */
[----:B-1----:R-:W-:Y:S02]  /*2c10*/  IMAD.MOV.U32 R16, RZ, RZ, R93 ;  /* 0x000000ffff107224 */ /* 0x002fe400078e005d */
[----:B------:R-:W-:Y:S02]  /*2c20*/  IMAD.MOV.U32 R17, RZ, RZ, R95 ;  /* 0x000000ffff117224 */ /* 0x000fe400078e005f */
[----:B------:R-:W-:Y:S01]  /*2c30*/  FMUL R13, R89, UR10 ;  /* 0x0000000a590d7c20 */ /* 0x000fe20008400000 */
[----:B------:R-:W-:Y:S01]  /*2c40*/  ISETP.GT.U32.AND P3, PT, R97, R0, PT ;  /* 0x000000006100720c */ /* 0x000fe20003f64070 */
[----:B------:R-:W-:Y:S01]  /*2c50*/  FMUL R20, R53, UR10 ;  /* 0x0000000a35147c20 */ /* 0x000fe20008400000 */
[----:B------:R-:W-:Y:S01]  /*2c60*/  ISETP.GT.U32.AND P1, PT, R97, R92, PT ;  /* 0x0000005c6100720c */ /* 0x000fe20003f24070 */
[----:B------:R-:W-:Y:S01]  /*2c70*/  BAR.SYNC.DEFER_BLOCKING 0x0 ;  /* 0x0000000000007b1d */ /* 0x000fe20000010000 */
[----:B------:R-:W-:Y:S01]  /*2c80*/  HMMA.16816.F32 R84, R16, R22, R84 ;  /* 0x000000161054723c */ /* 0x000fe20000001854 */
[----:B------:R-:W-:-:S02]  /*2c90*/  F2FP.F16.E4M3.UNPACK_B R22, R10.H1 ;  /* 0x0000000aff16723e */ /* 0x000fc400030006ff */
[----:B------:R-:W-:Y:S02]  /*2ca0*/  F2FP.F16.E4M3.UNPACK_B R23, R11.H1 ;  /* 0x0000000bff17723e */ /* 0x000fe400030006ff */
[----:B------:R-:W-:Y:S02]  /*2cb0*/  FSEL R13, R13, -INF , !P4 ;  /* 0xff8000000d0d7808 */ /* 0x000fe40006000000 */
[----:B------:R-:W-:Y:S01]  /*2cc0*/  IADD3 R21, P4, PT, R5, 0x10, RZ ;  /* 0x0000001005157810 */ /* 0x000fe20007f9e0ff */
[----:B------:R-:W-:Y:S01]  /*2cd0*/  HMMA.16816.F32 R68, R16, R6, R68 ;  /* 0x000000061044723c */ /* 0x000fe20000001844 */
[----:B------:R-:W-:Y:S02]  /*2ce0*/  ISETP.GT.U32.AND.EX P3, PT, R94, RZ, PT, P3 ;  /* 0x000000ff5e00720c */ /* 0x000fe40003f64130 */
[----:B------:R-:W-:Y:S02]  /*2cf0*/  FSEL R10, R90, -INF , !P0 ;  /* 0xff8000005a0a7808 */ /* 0x000fe40004000000 */
[----:B------:R-:W-:-:S03]  /*2d00*/  FSEL R20, R20, -INF , !P3 ;  /* 0xff80000014147808 */ /* 0x000fc60005800000 */
[C---:B------:R-:W-:Y:S01]  /*2d10*/  HMMA.16816.F32 R60, R16.reuse, R22, R60 ;  /* 0x00000016103c723c */ /* 0x040fe2000000183c */
[----:B------:R-:W-:Y:S01]  /*2d20*/  IMAD.X R22, RZ, RZ, R4, P4 ;  /* 0x000000ffff167224 */ /* 0x000fe200020e0604 */
[----:B------:R-:W-:Y:S02]  /*2d30*/  ISETP.GT.U32.AND P3, PT, R21, R92, PT ;  /* 0x0000005c1500720c */ /* 0x000fe40003f64070 */
[----:B------:R-:W-:Y:S02]  /*2d40*/  IADD3 R88, P0, PT, R5, 0x8, RZ ;  /* 0x0000000805587810 */ /* 0x000fe40007f1e0ff */
[----:B------:R-:W-:Y:S02]  /*2d50*/  ISETP.GT.U32.AND.EX P1, PT, R94, RZ, PT, P1 ;  /* 0x000000ff5e00720c */ /* 0x000fe40003f24110 */
[----:B------:R-:W-:Y:S01]  /*2d60*/  HMMA.16816.F32 R36, R16, R14, R36 ;  /* 0x0000000e1024723c */ /* 0x000fe20000001824 */
[----:B------:R-:W-:Y:S01]  /*2d70*/  FMUL R15, R98, UR10 ;  /* 0x0000000a620f7c20 */ /* 0x000fe20008400000 */
[----:B------:R-:W-:-:S02]  /*2d80*/  FSEL R11, R91, -INF , !P2 ;  /* 0xff8000005b0b7808 */ /* 0x000fc40005000000 */
[----:B------:R-:W-:Y:S01]  /*2d90*/  ISETP.GT.U32.AND.EX P3, PT, R22, RZ, PT, P3 ;  /* 0x000000ff1600720c */ /* 0x000fe20003f64130 */
[----:B------:R-:W-:Y:S01]  /*2da0*/  IMAD.X R23, RZ, RZ, R4, P0 ;  /* 0x000000ffff177224 */ /* 0x000fe200000e0604 */
[-C--:B------:R-:W-:Y:S02]  /*2db0*/  ISETP.GT.U32.AND P2, PT, R21, R0.reuse, PT ;  /* 0x000000001500720c */ /* 0x080fe40003f44070 */
[----:B------:R-:W-:Y:S02]  /*2dc0*/  LOP3.LUT R14, R5, 0x28, RZ, 0xfc, !PT ;  /* 0x00000028050e7812 */ /* 0x000fe400078efcff */
[----:B------:R-:W-:Y:S01]  /*2dd0*/  FSEL R21, R55, -INF , !P1 ;  /* 0xff80000037157808 */ /* 0x000fe20004800000 */
[----:B------:R-:W-:Y:S01]  /*2de0*/  FMUL R6, R96, UR10 ;  /* 0x0000000a60067c20 */ /* 0x000fe20008400000 */
[----:B------:R-:W-:Y:S02]  /*2df0*/  ISETP.GT.U32.AND P1, PT, R88, R0, PT ;  /* 0x000000005800720c */ /* 0x000fe40003f24070 */
[----:B------:R-:W-:-:S02]  /*2e00*/  FSEL R15, R15, -INF , !P3 ;  /* 0xff8000000f0f7808 */ /* 0x000fc40005800000 */
[----:B------:R-:W-:Y:S02]  /*2e10*/  ISETP.GT.U32.AND.EX P2, PT, R22, RZ, PT, P2 ;  /* 0x000000ff1600720c */ /* 0x000fe40003f44120 */
[----:B------:R-:W-:Y:S01]  /*2e20*/  ISETP.GT.U32.AND P3, PT, R14, R0, PT ;  /* 0x000000000e00720c */ /* 0x000fe20003f64070 */
[----:B------:R-:W-:Y:S01]  /*2e30*/  FMUL R68, R68, UR10 ;  /* 0x0000000a44447c20 */ /* 0x000fe20008400000 */
[----:B------:R-:W-:Y:S02]  /*2e40*/  ISETP.GT.U32.AND.EX P1, PT, R23, RZ, PT, P1 ;  /* 0x000000ff1700720c */ /* 0x000fe40003f24110 */
[----:B------:R-:W-:Y:S02]  /*2e50*/  LOP3.LUT R7, R5, 0x29, RZ, 0xfc, !PT ;  /* 0x0000002905077812 */ /* 0x000fe400078efcff */
[----:B------:R-:W-:Y:S02]  /*2e60*/  FSEL R6, R6, -INF , !P2 ;  /* 0xff80000006067808 */ /* 0x000fe40005000000 */
[----:B------:R-:W-:-:S02]  /*2e70*/  ISETP.GT.U32.AND.EX P3, PT, R4, RZ, PT, P3 ;  /* 0x000000ff0400720c */ /* 0x000fc40003f64130 */
[C---:B------:R-:W-:Y:S02]  /*2e80*/  LOP3.LUT R53, R5.reuse, 0x21, RZ, 0xfc, !PT ;  /* 0x0000002105357812 */ /* 0x040fe400078efcff */
[-C--:B------:R-:W-:Y:S02]  /*2e90*/  ISETP.GT.U32.AND P2, PT, R14, R92.reuse, PT ;  /* 0x0000005c0e00720c */ /* 0x080fe40003f44070 */
[----:B------:R-:W-:Y:S02]  /*2ea0*/  LOP3.LUT R22, R5, 0x30, RZ, 0xfc, !PT ;  /* 0x0000003005167812 */ /* 0x000fe400078efcff */
[----:B------:R-:W-:Y:S02]  /*2eb0*/  FSEL R14, R52, -INF , !P1 ;  /* 0xff800000340e7808 */ /* 0x000fe40004800000 */
[-C--:B------:R-:W-:Y:S02]  /*2ec0*/  ISETP.GT.U32.AND P1, PT, R7, R92.reuse, PT ;  /* 0x0000005c0700720c */ /* 0x080fe40003f24070 */
[----:B------:R-:W-:Y:S01]  /*2ed0*/  FSEL R100, R68, -INF , !P3 ;  /* 0xff80000044647808 */ /* 0x000fe20005800000 */
[----:B------:R-:W-:Y:S01]  /*2ee0*/  FMUL R71, R71, UR10 ;  /* 0x0000000a47477c20 */ /* 0x000fe20008400000 */
[----:B------:R-:W-:-:S02]  /*2ef0*/  ISETP.GT.U32.AND P4, PT, R53, R92, PT ;  /* 0x0000005c3500720c */ /* 0x000fc40003f84070 */
[----:B------:R-:W-:Y:S01]  /*2f00*/  ISETP.GT.U32.AND P3, PT, R22, R92, PT ;  /* 0x0000005c1600720c */ /* 0x000fe20003f64070 */
[----:B------:R-:W-:Y:S01]  /*2f10*/  FMUL R63, R63, UR10 ;  /* 0x0000000a3f3f7c20 */ /* 0x000fe20008400000 */
[----:B------:R-:W-:Y:S01]  /*2f20*/  ISETP.GT.U32.AND.EX P1, PT, R4, RZ, PT, P1 ;  /* 0x000000ff0400720c */ /* 0x000fe20003f24110 */
[----:B------:R-:W-:Y:S01]  /*2f30*/  FMUL R38, R38, UR10 ;  /* 0x0000000a26267c20 */ /* 0x000fe20008400000 */
[----:B------:R-:W-:Y:S02]  /*2f40*/  ISETP.GT.U32.AND P0, PT, R53, R0, PT ;  /* 0x000000003500720c */ /* 0x000fe40003f04070 */
[C---:B------:R-:W-:Y:S02]  /*2f50*/  ISETP.GT.U32.AND.EX P4, PT, R4.reuse, RZ, PT, P4 ;  /* 0x000000ff0400720c */ /* 0x040fe40003f84140 */
[----:B------:R-:W-:Y:S01]  /*2f60*/  ISETP.GT.U32.AND.EX P3, PT, R4, RZ, PT, P3 ;  /* 0x000000ff0400720c */ /* 0x000fe20003f64130 */
[----:B------:R-:W-:Y:S01]  /*2f70*/  FMUL R61, R61, UR10 ;  /* 0x0000000a3d3d7c20 */ /* 0x000fe20008400000 */
[----:B------:R-:W-:-:S02]  /*2f80*/  FSEL R97, R71, -INF , !P1 ;  /* 0xff80000047617808 */ /* 0x000fc40004800000 */
[----:B------:R-:W-:Y:S01]  /*2f90*/  ISETP.GT.U32.AND P1, PT, R5, R92, PT ;  /* 0x0000005c0500720c */ /* 0x000fe20003f24070 */
[----:B------:R-:W-:Y:S01]  /*2fa0*/  HMMA.16816.F32 R32, R16, R106, R32 ;  /* 0x0000006a1020723c */ /* 0x000fe20000001820 */
[----:B------:R-:W-:Y:S02]  /*2fb0*/  ISETP.GT.U32.AND.EX P0, PT, R4, RZ, PT, P0 ;  /* 0x000000ff0400720c */ /* 0x000fe40003f04100 */
[----:B------:R-:W-:Y:S02]  /*2fc0*/  FSEL R99, R63, -INF , !P4 ;  /* 0xff8000003f637808 */ /* 0x000fe40006000000 */
[----:B------:R-:W-:Y:S01]  /*2fd0*/  FSEL R98, R38, -INF , !P3 ;  /* 0xff80000026627808 */ /* 0x000fe20005800000 */
[----:B------:R-:W-:Y:S01]  /*2fe0*/  FMUL R17, R86, UR10 ;  /* 0x0000000a56117c20 */ /* 0x000fe20008400000 */
[C---:B------:R-:W-:Y:S02]  /*2ff0*/  ISETP.GT.U32.AND P4, PT, R5.reuse, R0, PT ;  /* 0x000000000500720c */ /* 0x040fe40003f84070 */
[----:B------:R-:W-:Y:S01]  /*3000*/  ISETP.GE.U32.AND P3, PT, R5, R92, PT ;  /* 0x0000005c0500720c */ /* 0x000fe20003f66070 */
[----:B------:R-:W-:Y:S01]  /*3010*/  FMUL R18, R54, UR10 ;  /* 0x0000000a36127c20 */ /* 0x000fe20008400000 */
[----:B------:R-:W-:Y:S01]  /*3020*/  ISETP.GT.U32.AND.EX P1, PT, R4, RZ, PT, P1 ;  /* 0x000000ff0400720c */ /* 0x000fe20003f24110 */
[----:B------:R-:W-:Y:S01]  /*3030*/  FMUL R19, R87, UR10 ;  /* 0x0000000a57137c20 */ /* 0x000fe20008400000 */
[----:B------:R-:W-:-:S02]  /*3040*/  FSEL R101, R61, -INF , !P0 ;  /* 0xff8000003d657808 */ /* 0x000fc40004000000 */
[----:B------:R-:W-:Y:S02]  /*3050*/  LOP3.LUT R23, R5, 0x31, RZ, 0xfc, !PT ;  /* 0x0000003105177812 */ /* 0x000fe400078efcff */
[----:B------:R-:W-:Y:S01]  /*3060*/  ISETP.GT.U32.AND P0, PT, R7, R0, PT ;  /* 0x000000000700720c */ /* 0x000fe20003f04070 */
[----:B------:R-:W-:Y:S01]  /*3070*/  FMUL R7, R70, UR10 ;  /* 0x0000000a46077c20 */ /* 0x000fe20008400000 */
[C---:B------:R-:W-:Y:S02]  /*3080*/  ISETP.GT.U32.AND.EX P4, PT, R4.reuse, RZ, PT, P4 ;  /* 0x000000ff0400720c */ /* 0x040fe40003f84140 */
[C---:B------:R-:W-:Y:S02]  /*3090*/  ISETP.GE.U32.AND.EX P3, PT, R4.reuse, RZ, PT, P3 ;  /* 0x000000ff0400720c */ /* 0x040fe40003f66130 */
[----:B------:R-:W-:Y:S02]  /*30a0*/  ISETP.GT.U32.AND.EX P2, PT, R4, RZ, PT, P2 ;  /* 0x000000ff0400720c */ /* 0x000fe40003f44120 */
[----:B------:R-:W-:-:S02]  /*30b0*/  FSEL R17, R17, -INF , !P1 ;  /* 0xff80000011117808 */ /* 0x000fc40004800000 */
[----:B------:R-:W-:Y:S02]  /*30c0*/  ISETP.GT.U32.AND P1, PT, R23, R92, PT ;  /* 0x0000005c1700720c */ /* 0x000fe40003f24070 */
[----:B------:R-:W-:Y:S02]  /*30d0*/  LOP3.LUT R52, R5, 0x20, RZ, 0xfc, !PT ;  /* 0x0000002005347812 */ /* 0x000fe400078efcff */
[----:B------:R-:W-:Y:S02]  /*30e0*/  FSEL R18, R18, -INF , !P4 ;  /* 0xff80000012127808 */ /* 0x000fe40006000000 */
[----:B------:R-:W-:Y:S01]  /*30f0*/  FSEL R19, R19, -INF , !P3 ;  /* 0xff80000013137808 */ /* 0x000fe20005800000 */
[----:B------:R-:W-:Y:S01]  /*3100*/  FMUL R39, R39, UR10 ;  /* 0x0000000a27277c20 */ /* 0x000fe20008400000 */
[----:B------:R-:W-:Y:S02]  /*3110*/  FSEL R7, R7, -INF , !P2 ;  /* 0xff80000007077808 */ /* 0x000fe40005000000 */
[----:B------:R-:W-:-:S02]  /*3120*/  ISETP.GE.U32.AND P2, PT, R5, R0, PT ;  /* 0x000000000500720c */ /* 0x000fc40003f46070 */
[C---:B------:R-:W-:Y:S02]  /*3130*/  LOP3.LUT R38, R5.reuse, 0x39, RZ, 0xfc, !PT ;  /* 0x0000003905267812 */ /* 0x040fe400078efcff */
[----:B------:R-:W-:Y:S02]  /*3140*/  ISETP.GT.U32.AND.EX P1, PT, R4, RZ, PT, P1 ;  /* 0x000000ff0400720c */ /* 0x000fe40003f24110 */
[----:B------:R-:W-:Y:S02]  /*3150*/  LOP3.LUT R5, R5, 0x38, RZ, 0xfc, !PT ;  /* 0x0000003805057812 */ /* 0x000fe400078efcff */
[-C--:B------:R-:W-:Y:S02]  /*3160*/  ISETP.GT.U32.AND P3, PT, R52, R92.reuse, PT ;  /* 0x0000005c3400720c */ /* 0x080fe40003f64070 */
[----:B------:R-:W-:Y:S01]  /*3170*/  FMNMX3 R16, R17, R19, R18, !PT ;  /* 0x0000001311107276 */ /* 0x000fe20007800012 */
[----:B------:R-:W-:Y:S01]  /*3180*/  FMUL R62, R62, UR10 ;  /* 0x0000000a3e3e7c20 */ /* 0x000fe20008400000 */
[----:B------:R-:W-:Y:S01]  /*3190*/  FSEL R87, R39, -INF , !P1 ;  /* 0xff80000027577808 */ /* 0x000fe20004800000 */
[----:B------:R-:W-:Y:S01]  /*31a0*/  FMUL R39, R84, UR10 ;  /* 0x0000000a54277c20 */ /* 0x000fe20008400000 */
[----:B------:R-:W-:-:S02]  /*31b0*/  ISETP.GT.U32.AND P1, PT, R5, R92, PT ;  /* 0x0000005c0500720c */ /* 0x000fc40003f24070 */
[----:B------:R-:W-:Y:S02]  /*31c0*/  ISETP.GT.U32.AND.EX P3, PT, R4, RZ, PT, P3 ;  /* 0x000000ff0400720c */ /* 0x000fe40003f64130 */
[----:B------:R-:W-:Y:S01]  /*31d0*/  FMNMX3 R16, R16, R21, R15, !PT ;  /* 0x0000001510107276 */ /* 0x000fe2000780000f */
[----:B------:R-:W-:Y:S01]  /*31e0*/  FMUL R34, R34, UR10 ;  /* 0x0000000a22227c20 */ /* 0x000fe20008400000 */
[----:B------:R-:W-:Y:S02]  /*31f0*/  ISETP.GT.U32.AND.EX P1, PT, R4, RZ, PT, P1 ;  /* 0x000000ff0400720c */ /* 0x000fe40003f24110 */
[----:B------:R-:W-:Y:S02]  /*3200*/  FSEL R84, R62, -INF , !P3 ;  /* 0xff8000003e547808 */ /* 0x000fe40005800000 */
[----:B------:R-:W-:Y:S02]  /*3210*/  FMNMX3 R53, R16, R12, R10, !PT ;  /* 0x0000000c10357276 */ /* 0x000fe4000780000a */
[----:B------:R-:W-:-:S02]  /*3220*/  FSEL R16, R39, -INF , !P4 ;  /* 0xff80000027107808 */ /* 0x000fc40006000000 */
[----:B------:R-:W-:Y:S01]  /*3230*/  ISETP.GT.U32.AND P3, PT, R22, R0, PT ;  /* 0x000000001600720c */ /* 0x000fe20003f64070 */
[----:B------:R-:W-:Y:S01]  /*3240*/  FMUL R22, R85, UR10 ;  /* 0x0000000a55167c20 */ /* 0x000fe20008400000 */
[----:B------:R-:W-:Y:S02]  /*3250*/  ISETP.GT.U32.AND P4, PT, R38, R92, PT ;  /* 0x0000005c2600720c */ /* 0x000fe40003f84070 */
[----:B------:R-:W-:Y:S01]  /*3260*/  ISETP.GE.U32.AND.EX P2, PT, R4, RZ, PT, P2 ;  /* 0x000000ff0400720c */ /* 0x000fe20003f46120 */
[----:B------:R-:W-:Y:S01]  /*3270*/  FMUL R35, R35, UR10 ;  /* 0x0000000a23237c20 */ /* 0x000fe20008400000 */
[----:B------:R-:W-:Y:S02]  /*3280*/  FSEL R88, R34, -INF , !P1 ;  /* 0xff80000022587808 */ /* 0x000fe40004800000 */
[----:B------:R-:W-:Y:S02]  /*3290*/  ISETP.GT.U32.AND P1, PT, R52, R0, PT ;  /* 0x000000003400720c */ /* 0x000fe40003f24070 */
[----:B------:R-:W-:Y:S01]  /*32a0*/  ISETP.GT.U32.AND.EX P4, PT, R4, RZ, PT, P4 ;  /* 0x000000ff0400720c */ /* 0x000fe20003f84140 */
[----:B------:R-:W-:Y:S01]  /*32b0*/  FMUL R60, R60, UR10 ;  /* 0x0000000a3c3c7c20 */ /* 0x000fe20008400000 */
[----:B------:R-:W-:-:S02]  /*32c0*/  FSEL R22, R22, -INF , !P2 ;  /* 0xff80000016167808 */ /* 0x000fc40005000000 */
[----:B------:R-:W-:Y:S02]  /*32d0*/  ISETP.GT.U32.AND.EX P1, PT, R4, RZ, PT, P1 ;  /* 0x000000ff0400720c */ /* 0x000fe40003f24110 */
[----:B------:R-:W-:Y:S02]  /*32e0*/  FSEL R90, R35, -INF , !P4 ;  /* 0xff800000235a7808 */ /* 0x000fe40006000000 */
[----:B------:R-:W-:Y:S02]  /*32f0*/  FMNMX3 R35, R16, R22, R14, !PT ;  /* 0x0000001610237276 */ /* 0x000fe4000780000e */
[----:B------:R-:W-:Y:S02]  /*3300*/  FSEL R91, R60, -INF , !P1 ;  /* 0xff8000003c5b7808 */ /* 0x000fe40004800000 */
[-C--:B------:R-:W-:Y:S02]  /*3310*/  ISETP.GT.U32.AND P4, PT, R23, R0.reuse, PT ;  /* 0x000000001700720c */ /* 0x080fe40003f84070 */
[----:B------:R-:W-:-:S02]  /*3320*/  ISETP.GT.U32.AND P2, PT, R38, R0, PT ;  /* 0x000000002600720c */ /* 0x000fc40003f44070 */
[----:B------:R-:W-:Y:S02]  /*3330*/  ISETP.GT.U32.AND P1, PT, R5, R0, PT ;  /* 0x000000000500720c */ /* 0x000fe40003f24070 */
[----:B------:R-:W-:Y:S02]  /*3340*/  FMNMX3 R35, R35, R20, R6, !PT ;  /* 0x0000001423237276 */ /* 0x000fe40007800006 */
[C---:B------:R-:W-:Y:S02]  /*3350*/  ISETP.GT.U32.AND.EX P0, PT, R4.reuse, RZ, PT, P0 ;  /* 0x000000ff0400720c */ /* 0x040fe40003f04100 */
[C---:B------:R-:W-:Y:S02]  /*3360*/  ISETP.GT.U32.AND.EX P3, PT, R4.reuse, RZ, PT, P3 ;  /* 0x000000ff0400720c */ /* 0x040fe40003f64130 */
[C---:B------:R-:W-:Y:S02]  /*3370*/  ISETP.GT.U32.AND.EX P4, PT, R4.reuse, RZ, PT, P4 ;  /* 0x000000ff0400720c */ /* 0x040fe40003f84140 */
[----:B------:R-:W-:-:S02]  /*3380*/  ISETP.GT.U32.AND.EX P2, PT, R4, RZ, PT, P2 ;  /* 0x000000ff0400720c */ /* 0x000fc40003f44120 */
[----:B------:R-:W-:Y:S02]  /*3390*/  ISETP.GT.U32.AND.EX P1, PT, R4, RZ, PT, P1 ;  /* 0x000000ff0400720c */ /* 0x000fe40003f24110 */
[----:B------:R-:W-:Y:S01]  /*33a0*/  FMNMX3 R4, R35, R8, R9, !PT ;  /* 0x0000000823047276 */ /* 0x000fe20007800009 */
[----:B------:R-:W-:Y:S01]  /*33b0*/  FMUL R69, R69, UR10 ;  /* 0x0000000a45457c20 */ /* 0x000fe20008400000 */
[----:B------:R-:W-:Y:S01]  /*33c0*/  FMUL R36, R36, UR10 ;  /* 0x0000000a24247c20 */ /* 0x000fe20008400000 */
[----:B------:R-:W-:Y:S02]  /*33d0*/  FMNMX3 R53, R53, R11, R84, !PT ;  /* 0x0000000b35357276 */ /* 0x000fe40007800054 */
[----:B------:R-:W-:Y:S01]  /*33e0*/  FMNMX3 R4, R4, R13, R91, !PT ;  /* 0x0000000d04047276 */ /* 0x000fe2000780005b */
[----:B------:R-:W-:Y:S01]  /*33f0*/  FMUL R37, R37, UR10 ;  /* 0x0000000a25257c20 */ /* 0x000fe20008400000 */
[----:B------:R-:W-:Y:S01]  /*3400*/  FMUL R32, R32, UR10 ;  /* 0x0000000a20207c20 */ /* 0x000fe20008400000 */
[----:B------:R-:W-:-:S02]  /*3410*/  FSEL R92, R69, -INF , !P0 ;  /* 0xff800000455c7808 */ /* 0x000fc40004000000 */
[----:B------:R-:W-:Y:S02]  /*3420*/  FSEL R93, R36, -INF , !P3 ;  /* 0xff800000245d7808 */ /* 0x000fe40005800000 */
[----:B------:R-:W-:Y:S01]  /*3430*/  FMNMX3 R4, R4, R101, R100, !PT ;  /* 0x0000006504047276 */ /* 0x000fe20007800064 */
[----:B------:R-:W-:Y:S01]  /*3440*/  FMUL R33, R33, UR10 ;  /* 0x0000000a21217c20 */ /* 0x000fe20008400000 */
[----:B------:R-:W-:Y:S02]  /*3450*/  FMNMX3 R53, R53, R99, R7, !PT ;  /* 0x0000006335357276 */ /* 0x000fe40007800007 */
[----:B------:R-:W-:Y:S02]  /*3460*/  FSEL R94, R37, -INF , !P4 ;  /* 0xff800000255e7808 */ /* 0x000fe40006000000 */
[----:B------:R-:W-:Y:S02]  /*3470*/  FSEL R95, R32, -INF , !P1 ;  /* 0xff800000205f7808 */ /* 0x000fe40004800000 */
[----:B------:R-:W-:-:S02]  /*3480*/  FMNMX3 R4, R4, R92, R93, !PT ;  /* 0x0000005c04047276 */ /* 0x000fc4000780005d */
[----:B------:R-:W-:Y:S02]  /*3490*/  FMNMX3 R53, R53, R97, R98, !PT ;  /* 0x0000006135357276 */ /* 0x000fe40007800062 */
[----:B------:R-:W-:Y:S02]  /*34a0*/  FSEL R96, R33, -INF , !P2 ;  /* 0xff80000021607808 */ /* 0x000fe40005000000 */
[----:B------:R-:W-:Y:S02]  /*34b0*/  FMNMX3 R33, R4, R94, R95, !PT ;  /* 0x0000005e04217276 */ /* 0x000fe4000780005f */
[----:B------:R-:W-:Y:S02]  /*34c0*/  FMNMX3 R53, R53, R87, R88, !PT ;  /* 0x0000005735357276 */ /* 0x000fe40007800058 */
[----:B------:R-:W-:Y:S02]  /*34d0*/  FMNMX R33, R96, R33, !PT ;  /* 0x0000002160217209 */ /* 0x000fe40007800000 */
[----:B------:R-:W-:-:S03]  /*34e0*/  FMNMX R23, R90, R53, !PT ;  /* 0x000000355a177209 */ /* 0x000fc60007800000 */
[----:B------:R-:W0:Y:S04]  /*34f0*/  SHFL.BFLY PT, R32, R33, 0x2, 0x1f ;  /* 0x0c401f0021207f89 */ /* 0x000e2800000e0000 */
[----:B------:R-:W1:Y:S01]  /*3500*/  SHFL.BFLY PT, R5, R23, 0x2, 0x1f ;  /* 0x0c401f0017057f89 */ /* 0x000e6200000e0000 */
[----:B0-----:R-:W-:Y:S02]  /*3510*/  FMNMX R32, R33, R32, !PT ;  /* 0x0000002021207209 */ /* 0x001fe40007800000 */
[----:B-1----:R-:W-:-:S03]  /*3520*/  FMNMX R23, R23, R5, !PT ;  /* 0x0000000517177209 */ /* 0x002fc60007800000 */
[----:B------:R-:W0:Y:S04]  /*3530*/  SHFL.BFLY PT, R5, R32, 0x1, 0x1f ;  /* 0x0c201f0020057f89 */ /* 0x000e2800000e0000 */
[----:B------:R-:W1:Y:S04]  /*3540*/  SHFL.BFLY PT, R4, R23, 0x1, 0x1f ;  /* 0x0c201f0017047f89 */ /* 0x000e6800000e0000 */
[----:B--2---:R-:W-:Y:S04]  /*3550*/  STS.U8 [R2+UR7+0x8000], R31 ;  /* 0x0080001f02007988 */ /* 0x004fe80008000007 */
[----:B----4-:R-:W-:Y:S04]  /*3560*/  STS.U8 [R2+UR7+0x8200], R30 ;  /* 0x0082001e02007988 */ /* 0x010fe80008000007 */
[----:B---3--:R-:W-:Y:S01]  /*3570*/  STS.U8 [R2+UR7+0x8400], R29 ;  /* 0x0084001d02007988 */ /* 0x008fe20008000007 */
[----:B0-----:R-:W-:-:S02]  /*3580*/  FMNMX3 R5, R32, R5, R121, !PT ;  /* 0x0000000520057276 */ /* 0x001fc40007800079 */
[----:B-1----:R-:W-:-:S03]  /*3590*/  FMNMX3 R4, R23, R4, R120, !PT ;  /* 0x0000000417047276 */ /* 0x002fc60007800078 */
[--C-:B------:R-:W-:Y:S01]  /*35a0*/  FADD R16, R16, -R5.reuse ;  /* 0x8000000510107221 */ /* 0x100fe20000000000 */
[--C-:B------:R-:W-:Y:S01]  /*35b0*/  FADD R22, R22, -R5.reuse ;  /* 0x8000000516167221 */ /* 0x100fe20000000000 */
[--C-:B------:R-:W-:Y:S01]  /*35c0*/  FADD R14, R14, -R5.reuse ;  /* 0x800000050e0e7221 */ /* 0x100fe20000000000 */
[--C-:B------:R-:W-:Y:S01]  /*35d0*/  FADD R20, R20, -R5.reuse ;  /* 0x8000000514147221 */ /* 0x100fe20000000000 */
[--C-:B------:R-:W-:Y:S01]  /*35e0*/  FADD R6, R6, -R5.reuse ;  /* 0x8000000506067221 */ /* 0x100fe20000000000 */
[--C-:B------:R-:W-:Y:S01]  /*35f0*/  FADD R8, R8, -R5.reuse ;  /* 0x8000000508087221 */ /* 0x100fe20000000000 */
[--C-:B------:R-:W-:Y:S01]  /*3600*/  FADD R9, R9, -R5.reuse ;  /* 0x8000000509097221 */ /* 0x100fe20000000000 */
[----:B------:R-:W-:Y:S01]  /*3610*/  FADD R13, R13, -R5 ;  /* 0x800000050d0d7221 */ /* 0x000fe20000000000 */
[----:B-----5:R-:W-:Y:S01]  /*3620*/  STS.U8 [R2+UR7+0x8600], R28 ;  /* 0x0086001c02007988 */ /* 0x020fe20008000007 */
[--C-:B------:R-:W-:Y:S01]  /*3630*/  FADD R17, R17, -R4.reuse ;  /* 0x8000000411117221 */ /* 0x100fe20000000000 */
[--C-:B------:R-:W-:Y:S01]  /*3640*/  FADD R19, R19, -R4.reuse ;  /* 0x8000000413137221 */ /* 0x100fe20000000000 */
[--C-:B------:R-:W-:Y:S01]  /*3650*/  FADD R18, R18, -R4.reuse ;  /* 0x8000000412127221 */ /* 0x100fe20000000000 */
[----:B------:R-:W-:Y:S01]  /*3660*/  STS.U8 [R2+UR7+0x8800], R27 ;  /* 0x0088001b02007988 */ /* 0x000fe20008000007 */
[--C-:B------:R-:W-:Y:S01]  /*3670*/  FADD R21, R21, -R4.reuse ;  /* 0x8000000415157221 */ /* 0x100fe20000000000 */
[--C-:B------:R-:W-:Y:S01]  /*3680*/  FADD R15, R15, -R4.reuse ;  /* 0x800000040f0f7221 */ /* 0x100fe20000000000 */
[--C-:B------:R-:W-:Y:S01]  /*3690*/  FADD R12, R12, -R4.reuse ;  /* 0x800000040c0c7221 */ /* 0x100fe20000000000 */
[----:B------:R-:W-:Y:S01]  /*36a0*/  STS.U8 [R2+UR7+0x8a00], R26 ;  /* 0x008a001a02007988 */ /* 0x000fe20008000007 */
[--C-:B------:R-:W-:Y:S01]  /*36b0*/  FADD R10, R10, -R4.reuse ;  /* 0x800000040a0a7221 */ /* 0x100fe20000000000 */
[----:B------:R-:W-:-:S02]  /*36c0*/  FADD R11, R11, -R4 ;  /* 0x800000040b0b7221 */ /* 0x000fc40000000000 */
[----:B------:R-:W-:Y:S04]  /*36d0*/  STS.U8 [R2+UR7+0x8c00], R25 ;  /* 0x008c001902007988 */ /* 0x000fe80008000007 */
[----:B------:R-:W-:Y:S01]  /*36e0*/  STS.U8 [R2+UR7+0x8e00], R24 ;  /* 0x008e001802007988 */ /* 0x000fe20008000007 */
[----:B------:R-:W-:Y:S01]  /*36f0*/  FMUL R16, R16, 1.4426950216293334961 ;  /* 0x3fb8aa3b10107820 */ /* 0x000fe20000400000 */
[----:B------:R-:W-:Y:S01]  /*3700*/  BAR.SYNC.DEFER_BLOCKING 0x0 ;  /* 0x0000000000007b1d */ /* 0x000fe20000010000 */
[----:B------:R-:W-:Y:S01]  /*3710*/  FMUL R22, R22, 1.4426950216293334961 ;  /* 0x3fb8aa3b16167820 */ /* 0x000fe20000400000 */
        /* <DEDUP_REMOVED lines=14> */
[----:B------:R-:W-:Y:S08]  /*3800*/  MUFU.EX2 R103, R16 ;  /* 0x0000001000677308 */ /* 0x000ff00000000800 */
[----:B------:R-:W0:Y:S01]  /*3810*/  MUFU.EX2 R102, R22 ;  /* 0x0000001600667308 */ /* 0x000e220000000800 */
[----:B------:R-:W1:Y:S01]  /*3820*/  LDSM.16.M88.4 R28, [R3+UR7+0x8000] ;  /* 0x00800007031c783b */ /* 0x000e620008000200 */
[----:B------:R-:W-:-:S03]  /*3830*/  FADD R89, -R5, R121 ;  /* 0x0000007905597221 */ /* 0x000fc60000000100 */
[----:B------:R-:W-:Y:S03]  /*3840*/  LDSM.16.M88.4 R24, [R3+UR7+0x8400] ;  /* 0x008400070318783b */ /* 0x000fe60008000200 */
[----:B------:R-:W-:Y:S01]  /*3850*/  MUFU.EX2 R108, R14 ;  /* 0x0000000e006c7308 */ /* 0x000fe20000000800 */
[----:B------:R-:W-:Y:S07]  /*3860*/  LDSM.16.M88.4 R32, [R3+UR7+0x8600] ;  /* 0x008600070320783b */ /* 0x000fee0008000200 */
[----:B------:R-:W2:Y:S08]  /*3870*/  MUFU.EX2 R107, R20 ;  /* 0x00000014006b7308 */ /* 0x000eb00000000800 */
[----:B------:R-:W-:Y:S08]  /*3880*/  MUFU.EX2 R113, R6 ;  /* 0x0000000600717308 */ /* 0x000ff00000000800 */
[----:B------:R-:W3:Y:S08]  /*3890*/  MUFU.EX2 R110, R8 ;  /* 0x00000008006e7308 */ /* 0x000ef00000000800 */
[----:B------:R-:W-:Y:S08]  /*38a0*/  MUFU.EX2 R119, R9 ;  /* 0x0000000900777308 */ /* 0x000ff00000000800 */
[----:B------:R-:W4:Y:S08]  /*38b0*/  MUFU.EX2 R114, R13 ;  /* 0x0000000d00727308 */ /* 0x000f300000000800 */
[----:B------:R-:W-:Y:S08]  /*38c0*/  MUFU.EX2 R105, R17 ;  /* 0x0000001100697308 */ /* 0x000ff00000000800 */
[----:B------:R-:W5:Y:S08]  /*38d0*/  MUFU.EX2 R104, R19 ;  /* 0x0000001300687308 */ /* 0x000f700000000800 */
[----:B------:R-:W-:Y:S08]  /*38e0*/  MUFU.EX2 R106, R18 ;  /* 0x00000012006a7308 */ /* 0x000ff00000000800 */
[----:B------:R-:W0:Y:S08]  /*38f0*/  MUFU.EX2 R112, R21 ;  /* 0x0000001500707308 */ /* 0x000e300000000800 */
[----:B------:R-:W-:Y:S08]  /*3900*/  MUFU.EX2 R109, R15 ;  /* 0x0000000f006d7308 */ /* 0x000ff00000000800 */
[----:B------:R-:W0:Y:S08]  /*3910*/  MUFU.EX2 R118, R12 ;  /* 0x0000000c00767308 */ /* 0x000e300000000800 */
[----:B------:R0:W-:Y:S08]  /*3920*/  MUFU.EX2 R115, R10 ;  /* 0x0000000a00737308 */ /* 0x0001f00000000800 */
[----:B------:R-:W1:Y:S01]  /*3930*/  MUFU.EX2 R111, R11 ;  /* 0x0000000b006f7308 */ /* 0x000e620000000800 */
[----:B0-----:R-:W-:Y:S01]  /*3940*/  F2FP.SATFINITE.E4M3.F32.PACK_AB_MERGE_C R10, R102, R103, RZ ;  /* 0x00000067660a723e */ /* 0x001fe200048070ff */
[----:B------:R-:W-:Y:S01]  /*3950*/  LDSM.16.M88.4 R20, [R3+UR7+0x8200] ;  /* 0x008200070314783b */ /* 0x000fe20008000200 */
[----:B--2---:R-:W-:-:S02]  /*3960*/  F2FP.SATFINITE.E4M3.F32.PACK_AB_MERGE_C R12, R107, R108, RZ ;  /* 0x0000006c6b0c723e */ /* 0x004fc400048070ff */
[----:B---3--:R-:W-:Y:S01]  /*3970*/  F2FP.SATFINITE.E4M3.F32.PACK_AB_MERGE_C R13, R110, R113, RZ ;  /* 0x000000716e0d723e */ /* 0x008fe200048070ff */
[----:B------:R-:W-:Y:S01]  /*3980*/  FMUL R89, R89, 1.4426950216293334961 ;  /* 0x3fb8aa3b59597820 */ /* 0x000fe20000400000 */
[----:B----4-:R-:W-:Y:S01]  /*3990*/  F2FP.SATFINITE.E4M3.F32.PACK_AB_MERGE_C R6, R114, R119, RZ ;  /* 0x000000777206723e */ /* 0x010fe200048070ff */
[----:B------:R-:W-:Y:S01]  /*39a0*/  LDSM.16.M88.4 R16, [R3+UR7+0x8800] ;  /* 0x008800070310783b */ /* 0x000fe20008000200 */
[----:B-----5:R-:W-:Y:S02]  /*39b0*/  F2FP.SATFINITE.E4M3.F32.PACK_AB_MERGE_C R14, R104, R105, RZ ;  /* 0x00000069680e723e */ /* 0x020fe400048070ff */
[----:B------:R-:W-:Y:S02]  /*39c0*/  F2FP.SATFINITE.E4M3.F32.PACK_AB_MERGE_C R9, R112, R106, RZ ;  /* 0x0000006a7009723e */ /* 0x000fe400048070ff */
[----:B------:R-:W-:Y:S02]  /*39d0*/  F2FP.SATFINITE.E4M3.F32.PACK_AB_MERGE_C R85, R118, R109, RZ ;  /* 0x0000006d7655723e */ /* 0x000fe400048070ff */
[----:B-1----:R-:W-:-:S02]  /*39e0*/  F2FP.SATFINITE.E4M3.F32.PACK_AB_MERGE_C R8, R111, R115, RZ ;  /* 0x000000736f08723e */ /* 0x002fc400048070ff */
[----:B------:R-:W-:Y:S02]  /*39f0*/  F2FP.F16.E4M3.UNPACK_B R10, R10 ;  /* 0x0000000aff0a723e */ /* 0x000fe400020006ff */
[----:B------:R-:W-:Y:S02]  /*3a00*/  F2FP.F16.E4M3.UNPACK_B R15, R12 ;  /* 0x0000000cff0f723e */ /* 0x000fe400020006ff */
[----:B------:R-:W-:Y:S02]  /*3a10*/  F2FP.F16.E4M3.UNPACK_B R13, R13 ;  /* 0x0000000dff0d723e */ /* 0x000fe400020006ff */
[----:B------:R-:W-:Y:S02]  /*3a20*/  F2FP.F16.E4M3.UNPACK_B R6, R6 ;  /* 0x00000006ff06723e */ /* 0x000fe400020006ff */
[----:B------:R-:W-:Y:S02]  /*3a30*/  F2FP.F16.E4M3.UNPACK_B R14, R14 ;  /* 0x0000000eff0e723e */ /* 0x000fe400020006ff */
[----:B------:R-:W-:-:S02]  /*3a40*/  F2FP.F16.E4M3.UNPACK_B R9, R9 ;  /* 0x00000009ff09723e */ /* 0x000fc400020006ff */
[----:B------:R-:W-:Y:S02]  /*3a50*/  F2FP.F16.E4M3.UNPACK_B R85, R85 ;  /* 0x00000055ff55723e */ /* 0x000fe400020006ff */
[----:B------:R-:W-:Y:S02]  /*3a60*/  F2FP.F16.E4M3.UNPACK_B R8, R8 ;  /* 0x00000008ff08723e */ /* 0x000fe400020006ff */
[----:B------:R-:W-:Y:S02]  /*3a70*/  SEL R61, R10, R15, !P6 ;  /* 0x0000000f0a3d7207 */ /* 0x000fe40007000000 */
[----:B------:R-:W-:Y:S02]  /*3a80*/  SEL R60, R15, R10, !P6 ;  /* 0x0000000a0f3c7207 */ /* 0x000fe40007000000 */
[----:B------:R-:W-:Y:S02]  /*3a90*/  SEL R12, R13, R6, !P6 ;  /* 0x000000060d0c7207 */ /* 0x000fe40007000000 */
[----:B------:R-:W-:-:S02]  /*3aa0*/  SEL R15, R14, R9, !P6 ;  /* 0x000000090e0f7207 */ /* 0x000fc40007000000 */
[----:B------:R-:W-:Y:S01]  /*3ab0*/  SEL R13, R6, R13, !P6 ;  /* 0x0000000d060d7207 */ /* 0x000fe20007000000 */
[----:B------:R-:W-:Y:S01]  /*3ac0*/  FADD R6, -R4, R120 ;  /* 0x0000007804067221 */ /* 0x000fe20000000100 */
[----:B------:R-:W-:Y:S02]  /*3ad0*/  SEL R86, R85, R8, !P6 ;  /* 0x0000000855567207 */ /* 0x000fe40007000000 */
[----:B------:R-:W-:Y:S02]  /*3ae0*/  SEL R14, R9, R14, !P6 ;  /* 0x0000000e090e7207 */ /* 0x000fe40007000000 */
[----:B------:R-:W-:Y:S02]  /*3af0*/  SEL R85, R8, R85, !P6 ;  /* 0x0000005508557207 */ /* 0x000fe40007000000 */
[----:B------:R-:W-:Y:S01]  /*3b00*/  LOP3.LUT R120, R116, 0x1, RZ, 0x3c, !PT ;  /* 0x0000000174787812 */ /* 0x000fe200078e3cff */
[----:B------:R-:W-:Y:S01]  /*3b10*/  SHFL.IDX PT, R61, R61, R116, 0x1f ;  /* 0x00001f743d3d7589 */ /* 0x000fe200000e0000 */
[----:B------:R-:W-:-:S03]  /*3b20*/  FMUL R6, R6, 1.4426950216293334961 ;  /* 0x3fb8aa3b06067820 */ /* 0x000fc60000400000 */
[----:B------:R-:W-:Y:S04]  /*3b30*/  SHFL.IDX PT, R15, R15, R116, 0x1f ;  /* 0x00001f740f0f7589 */ /* 0x000fe800000e0000 */
[----:B------:R-:W-:Y:S04]  /*3b40*/  SHFL.IDX PT, R12, R12, R116, 0x1f ;  /* 0x00001f740c0c7589 */ /* 0x000fe800000e0000 */
[----:B------:R-:W-:Y:S04]  /*3b50*/  SHFL.IDX PT, R86, R86, R116, 0x1f ;  /* 0x00001f7456567589 */ /* 0x000fe800000e0000 */
[----:B------:R-:W0:Y:S04]  /*3b60*/  SHFL.IDX PT, R60, R60, R120, 0x1f ;  /* 0x00001f783c3c7589 */ /* 0x000e2800000e0000 */
[----:B------:R-:W1:Y:S04]  /*3b70*/  SHFL.IDX PT, R14, R14, R120, 0x1f ;  /* 0x00001f780e0e7589 */ /* 0x000e6800000e0000 */
[----:B------:R-:W2:Y:S04]  /*3b80*/  SHFL.IDX PT, R13, R13, R120, 0x1f ;  /* 0x00001f780d0d7589 */ /* 0x000ea800000e0000 */
[----:B------:R-:W3:Y:S01]  /*3b90*/  SHFL.IDX PT, R85, R85, R120, 0x1f ;  /* 0x00001f7855557589 */ /* 0x000ee200000e0000 */
[----:B------:R-:W4:Y:S08]  /*3ba0*/  MUFU.EX2 R6, R6 ;  /* 0x0000000600067308 */ /* 0x000f300000000800 */
[----:B------:R-:W5:Y:S01]  /*3bb0*/  MUFU.EX2 R89, R89 ;  /* 0x0000005900597308 */ /* 0x000f620000000800 */
[----:B------:R-:W-:-:S02]  /*3bc0*/  F2FP.F16.E4M3.UNPACK_B R8, R28 ;  /* 0x0000001cff08723e */ /* 0x000fc400020006ff */
[----:B------:R-:W-:Y:S02]  /*3bd0*/  F2FP.F16.E4M3.UNPACK_B R9, R29 ;  /* 0x0000001dff09723e */ /* 0x000fe400020006ff */
[----:B0-----:R-:W-:Y:S02]  /*3be0*/  SEL R52, R61, R60, !P5 ;  /* 0x0000003c3d347207 */ /* 0x001fe40006800000 */
[----:B-1----:R-:W-:Y:S01]  /*3bf0*/  SEL R53, R15, R14, !P5 ;  /* 0x0000000e0f357207 */ /* 0x002fe20006800000 */
[C---:B----4-:R-:W-:Y:S01]  /*3c00*/  FMUL R38, R6.reuse, R82 ;  /* 0x0000005206267220 */ /* 0x050fe20000400000 */
[----:B------:R-:W-:Y:S01]  /*3c10*/  FMUL R39, R6, R83 ;  /* 0x0000005306277220 */ /* 0x000fe20000400000 */
[----:B--2---:R-:W-:Y:S02]  /*3c20*/  SEL R54, R12, R13, !P5 ;  /* 0x0000000d0c367207 */ /* 0x004fe40006800000 */
[----:B---3--:R-:W-:Y:S01]  /*3c30*/  SEL R55, R86, R85, !P5 ;  /* 0x0000005556377207 */ /* 0x008fe20006800000 */
[C---:B-----5:R-:W-:Y:S01]  /*3c40*/  FMUL R36, R89.reuse, R80 ;  /* 0x0000005059247220 */ /* 0x060fe20000400000 */
[C---:B------:R-:W-:Y:S01]  /*3c50*/  FMUL R37, R89.reuse, R81 ;  /* 0x0000005159257220 */ /* 0x040fe20000400000 */
[C---:B------:R-:W-:Y:S01]  /*3c60*/  FMUL R42, R6.reuse, R42 ;  /* 0x0000002a062a7220 */ /* 0x040fe20000400000 */
[----:B------:R-:W-:Y:S01]  /*3c70*/  FMUL R43, R6, R43 ;  /* 0x0000002b062b7220 */ /* 0x000fe20000400000 */
[C---:B------:R-:W-:Y:S01]  /*3c80*/  FMUL R40, R89.reuse, R40 ;  /* 0x0000002859287220 */ /* 0x040fe20000400000 */
[----:B------:R-:W-:-:S03]  /*3c90*/  FMUL R41, R89, R41 ;  /* 0x0000002959297220 */ /* 0x000fc60000400000 */
[----:B------:R-:W-:Y:S01]  /*3ca0*/  HMMA.16816.F32 R36, R52, R8, R36 ;  /* 0x000000083424723c */ /* 0x000fe20000001824 */
[----:B------:R-:W-:Y:S02]  /*3cb0*/  F2FP.F16.E4M3.UNPACK_B R8, R20 ;  /* 0x00000014ff08723e */ /* 0x000fe400020006ff */
[----:B------:R-:W-:Y:S01]  /*3cc0*/  F2FP.F16.E4M3.UNPACK_B R9, R21 ;  /* 0x00000015ff09723e */ /* 0x000fe200020006ff */
        /* <DEDUP_REMOVED lines=20> */
[----:B------:R-:W-:-:S07]  /*3e10*/  F2FP.F16.E4M3.UNPACK_B R9, R17 ;  /* 0x00000011ff09723e */ /* 0x000fce00020006ff */
[----:B------:R-:W-:Y:S01]  /*3e20*/  HMMA.16816.F32 R68, R52, R8, R68 ;  /* 0x000000083444723c */ /* 0x000fe20000001844 */
[----:B------:R-:W0:Y:S01]  /*3e30*/  LDSM.16.M88.4 R8, [R3+UR7+0x8a00] ;  /* 0x008a00070308783b */ /* 0x000e220008000200 */
[C---:B------:R-:W-:Y:S01]  /*3e40*/  FMUL R72, R89.reuse, R56 ;  /* 0x0000003859487220 */ /* 0x040fe20000400000 */
[----:B------:R-:W-:Y:S01]  /*3e50*/  FMUL R73, R89, R57 ;  /* 0x0000003959497220 */ /* 0x000fe20000400000 */
[C---:B------:R-:W-:Y:S01]  /*3e60*/  FMUL R74, R6.reuse, R58 ;  /* 0x0000003a064a7220 */ /* 0x040fe20000400000 */
[----:B------:R-:W-:Y:S01]  /*3e70*/  FMUL R75, R6, R59 ;  /* 0x0000003b064b7220 */ /* 0x000fe20000400000 */
[----:B------:R-:W-:Y:S02]  /*3e80*/  SEL R58, R13, R12, !P5 ;  /* 0x0000000c0d3a7207 */ /* 0x000fe40006800000 */
[----:B0-----:R-:W-:Y:S02]  /*3e90*/  F2FP.F16.E4M3.UNPACK_B R56, R8 ;  /* 0x00000008ff38723e */ /* 0x001fe400020006ff */
[----:B------:R-:W-:-:S07]  /*3ea0*/  F2FP.F16.E4M3.UNPACK_B R57, R9 ;  /* 0x00000009ff39723e */ /* 0x000fce00020006ff */
[----:B------:R-:W-:Y:S01]  /*3eb0*/  HMMA.16816.F32 R72, R52, R56, R72 ;  /* 0x000000383448723c */ /* 0x000fe20000001848 */
[----:B------:R-:W-:Y:S02]  /*3ec0*/  SEL R57, R14, R15, !P5 ;  /* 0x0000000f0e397207 */ /* 0x000fe40006800000 */
[----:B------:R-:W0:Y:S01]  /*3ed0*/  LDSM.16.M88.4 R12, [R3+UR7+0x8c00] ;  /* 0x008c0007030c783b */ /* 0x000e220008000200 */
[----:B------:R-:W-:Y:S01]  /*3ee0*/  SEL R56, R60, R61, !P5 ;  /* 0x0000003d3c387207 */ /* 0x000fe20006800000 */
[C---:B------:R-:W-:Y:S01]  /*3ef0*/  FMUL R66, R6.reuse, R66 ;  /* 0x0000004206427220 */ /* 0x040fe20000400000 */
[----:B------:R-:W-:Y:S01]  /*3f00*/  FMUL R67, R6, R67 ;  /* 0x0000004306437220 */ /* 0x000fe20000400000 */
[C---:B------:R-:W-:Y:S01]  /*3f10*/  FMUL R64, R89.reuse, R64 ;  /* 0x0000004059407220 */ /* 0x040fe20000400000 */
[----:B------:R-:W-:Y:S01]  /*3f20*/  FMUL R65, R89, R65 ;  /* 0x0000004159417220 */ /* 0x000fe20000400000 */
[----:B0-----:R-:W-:Y:S02]  /*3f30*/  F2FP.F16.E4M3.UNPACK_B R60, R12 ;  /* 0x0000000cff3c723e */ /* 0x001fe400020006ff */
        /* <DEDUP_REMOVED lines=8> */
[----:B------:R-:W-:Y:S02]  /*3fc0*/  F2FP.F16.E4M3.UNPACK_B R20, R20.H1 ;  /* 0x00000014ff14723e */ /* 0x000fe400030006ff */
[----:B------:R-:W-:-:S02]  /*3fd0*/  F2FP.F16.E4M3.UNPACK_B R21, R21.H1 ;  /* 0x00000015ff15723e */ /* 0x000fc400030006ff */
[----:B------:R-:W-:Y:S02]  /*3fe0*/  F2FP.F16.E4M3.UNPACK_B R32, R32.H1 ;  /* 0x00000020ff20723e */ /* 0x000fe400030006ff */
[----:B------:R-:W-:Y:S02]  /*3ff0*/  F2FP.F16.E4M3.UNPACK_B R33, R33.H1 ;  /* 0x00000021ff21723e */ /* 0x000fe400030006ff */
[----:B------:R-:W-:Y:S02]  /*4000*/  F2FP.F16.E4M3.UNPACK_B R28, R28.H1 ;  /* 0x0000001cff1c723e */ /* 0x000fe400030006ff */
[----:B------:R-:W-:Y:S02]  /*4010*/  F2FP.F16.E4M3.UNPACK_B R29, R29.H1 ;  /* 0x0000001dff1d723e */ /* 0x000fe400030006ff */
[----:B------:R-:W-:Y:S02]  /*4020*/  F2FP.F16.E4M3.UNPACK_B R24, R24.H1 ;  /* 0x00000018ff18723e */ /* 0x000fe400030006ff */
[----:B------:R-:W-:Y:S01]  /*4030*/  F2FP.F16.E4M3.UNPACK_B R25, R25.H1 ;  /* 0x00000019ff19723e */ /* 0x000fe200030006ff */
[--C-:B------:R-:W-:Y:S01]  /*4040*/  FADD R99, R99, -R4.reuse ;  /* 0x8000000463637221 */ /* 0x100fe20000000000 */
[--C-:B------:R-:W-:Y:S01]  /*4050*/  FADD R97, R97, -R4.reuse ;  /* 0x8000000461617221 */ /* 0x100fe20000000000 */
[----:B------:R-:W-:Y:S01]  /*4060*/  FADD R7, R7, -R4 ;  /* 0x8000000407077221 */ /* 0x000fe20000000000 */
[--C-:B------:R-:W-:Y:S01]  /*4070*/  FADD R91, R91, -R5.reuse ;  /* 0x800000055b5b7221 */ /* 0x100fe20000000000 */
[--C-:B------:R-:W-:Y:S01]  /*4080*/  FADD R101, R101, -R5.reuse ;  /* 0x8000000565657221 */ /* 0x100fe20000000000 */
[--C-:B------:R-:W-:Y:S01]  /*4090*/  FADD R100, R100, -R5.reuse ;  /* 0x8000000564647221 */ /* 0x100fe20000000000 */
[----:B------:R-:W-:Y:S01]  /*40a0*/  FADD R92, R92, -R5 ;  /* 0x800000055c5c7221 */ /* 0x000fe20000000000 */
[----:B------:R-:W-:Y:S01]  /*40b0*/  HMMA.16816.F32 R40, R56, R20, R40 ;  /* 0x000000143828723c */ /* 0x000fe20000001828 */
[----:B0-----:R-:W-:-:S02]  /*40c0*/  F2FP.F16.E4M3.UNPACK_B R80, R60 ;  /* 0x0000003cff50723e */ /* 0x001fc400020006ff */
[----:B------:R-:W-:-:S05]  /*40d0*/  F2FP.F16.E4M3.UNPACK_B R81, R61 ;  /* 0x0000003dff51723e */ /* 0x000fca00020006ff */
[----:B------:R-:W-:Y:S01]  /*40e0*/  HMMA.16816.F32 R48, R56, R32, R48 ;  /* 0x000000203830723c */ /* 0x000fe20000001830 */
[----:B------:R-:W-:Y:S01]  /*40f0*/  FMUL R33, R99, 1.4426950216293334961 ;  /* 0x3fb8aa3b63217820 */ /* 0x000fe20000400000 */
[----:B------:R-:W-:-:S06]  /*4100*/  FMUL R21, R97, 1.4426950216293334961 ;  /* 0x3fb8aa3b61157820 */ /* 0x000fcc0000400000 */
[----:B------:R-:W-:Y:S01]  /*4110*/  HMMA.16816.F32 R52, R52, R80, R76 ;  /* 0x000000503434723c */ /* 0x000fe2000000184c */
[----:B------:R-:W-:Y:S01]  /*4120*/  FADD R77, R84, -R4 ;  /* 0x80000004544d7221 */ /* 0x000fe20000000000 */
[----:B------:R-:W-:Y:S02]  /*4130*/  F2FP.F16.E4M3.UNPACK_B R78, R16.H1 ;  /* 0x00000010ff4e723e */ /* 0x000fe400030006ff */
[----:B------:R-:W-:Y:S01]  /*4140*/  F2FP.F16.E4M3.UNPACK_B R79, R17.H1 ;  /* 0x00000011ff4f723e */ /* 0x000fe200030006ff */
[----:B------:R-:W-:Y:S01]  /*4150*/  FMUL R77, R77, 1.4426950216293334961 ;  /* 0x3fb8aa3b4d4d7820 */ /* 0x000fe20000400000 */
[----:B------:R-:W-:Y:S01]  /*4160*/  FMUL R7, R7, 1.4426950216293334961 ;  /* 0x3fb8aa3b07077820 */ /* 0x000fe20000400000 */
[----:B------:R-:W-:Y:S01]  /*4170*/  FMUL R76, R91, 1.4426950216293334961 ;  /* 0x3fb8aa3b5b4c7820 */ /* 0x000fe20000400000 */
[----:B------:R-:W-:Y:S01]  /*4180*/  HMMA.16816.F32 R36, R56, R28, R36 ;  /* 0x0000001c3824723c */ /* 0x000fe20000001824 */
[----:B------:R-:W-:Y:S01]  /*4190*/  FMUL R29, R101, 1.4426950216293334961 ;  /* 0x3fb8aa3b651d7820 */ /* 0x000fe20000400000 */
[----:B------:R0:W-:Y:S01]  /*41a0*/  MUFU.EX2 R28, R7 ;  /* 0x00000007001c7308 */ /* 0x0001e20000000800 */
[----:B------:R-:W-:-:S05]  /*41b0*/  FADD R93, R93, -R5 ;  /* 0x800000055d5d7221 */ /* 0x000fca0000000000 */
[----:B------:R-:W-:Y:S01]  /*41c0*/  HMMA.16816.F32 R44, R56, R24, R44 ;  /* 0x00000018382c723c */ /* 0x000fe2000000182c */
[----:B------:R-:W-:Y:S01]  /*41d0*/  FMUL R24, R100, 1.4426950216293334961 ;  /* 0x3fb8aa3b64187820 */ /* 0x000fe20000400000 */
[----:B------:R-:W-:Y:S01]  /*41e0*/  FMUL R25, R92, 1.4426950216293334961 ;  /* 0x3fb8aa3b5c197820 */ /* 0x000fe20000400000 */
[----:B------:R-:W-:Y:S01]  /*41f0*/  MUFU.EX2 R77, R77 ;  /* 0x0000004d004d7308 */ /* 0x000fe20000000800 */
[--C-:B0-----:R-:W-:Y:S01]  /*4200*/  FADD R7, R94, -R5.reuse ;  /* 0x800000055e077221 */ /* 0x101fe20000000000 */
[----:B------:R-:W-:-:S03]  /*4210*/  FADD R95, R95, -R5 ;  /* 0x800000055f5f7221 */ /* 0x000fc60000000000 */
[----:B------:R-:W-:Y:S01]  /*4220*/  HMMA.16816.F32 R68, R56, R78, R68 ;  /* 0x0000004e3844723c */ /* 0x000fe20000001844 */
[----:B------:R-:W-:Y:S01]  /*4230*/  F2FP.F16.E4M3.UNPACK_B R78, R8.H1 ;  /* 0x00000008ff4e723e */ /* 0x000fe200030006ff */
[----:B------:R-:W-:Y:S01]  /*4240*/  FADD R8, R96, -R5 ;  /* 0x8000000560087221 */ /* 0x000fe20000000000 */
[----:B------:R-:W0:Y:S01]  /*4250*/  MUFU.EX2 R33, R33 ;  /* 0x0000002100217308 */ /* 0x000e220000000800 */
[--C-:B------:R-:W-:Y:S01]  /*4260*/  FADD R88, R88, -R4.reuse ;  /* 0x8000000458587221 */ /* 0x100fe20000000000 */
[--C-:B------:R-:W-:Y:S01]  /*4270*/  FADD R98, R98, -R4.reuse ;  /* 0x8000000462627221 */ /* 0x100fe20000000000 */
[--C-:B------:R-:W-:Y:S01]  /*4280*/  FADD R87, R87, -R4.reuse ;  /* 0x8000000457577221 */ /* 0x100fe20000000000 */
[----:B------:R-:W-:Y:S01]  /*4290*/  FADD R90, R90, -R4 ;  /* 0x800000045a5a7221 */ /* 0x000fe20000000000 */
[----:B------:R-:W-:-:S03]  /*42a0*/  F2FP.F16.E4M3.UNPACK_B R79, R9.H1 ;  /* 0x00000009ff4f723e */ /* 0x000fc600030006ff */
[----:B------:R-:W1:Y:S01]  /*42b0*/  MUFU.EX2 R21, R21 ;  /* 0x0000001500157308 */ /* 0x000e620000000800 */
[----:B------:R-:W-:Y:S01]  /*42c0*/  FMUL R16, R93, 1.4426950216293334961 ;  /* 0x3fb8aa3b5d107820 */ /* 0x000fe20000400000 */
[----:B------:R-:W-:Y:S01]  /*42d0*/  FMUL R7, R7, 1.4426950216293334961 ;  /* 0x3fb8aa3b07077820 */ /* 0x000fe20000400000 */
[----:B------:R-:W-:Y:S01]  /*42e0*/  FMUL R9, R95, 1.4426950216293334961 ;  /* 0x3fb8aa3b5f097820 */ /* 0x000fe20000400000 */
[----:B------:R-:W-:Y:S01]  /*42f0*/  FMUL R8, R8, 1.4426950216293334961 ;  /* 0x3fb8aa3b08087820 */ /* 0x000fe20000400000 */
[----:B------:R-:W-:-:S03]  /*4300*/  FMUL R86, R88, 1.4426950216293334961 ;  /* 0x3fb8aa3b58567820 */ /* 0x000fc60000400000 */
[----:B------:R-:W-:Y:S01]  /*4310*/  MUFU.EX2 R76, R76 ;  /* 0x0000004c004c7308 */ /* 0x000fe20000000800 */
[----:B------:R-:W-:Y:S01]  /*4320*/  FMUL R20, R98, 1.4426950216293334961 ;  /* 0x3fb8aa3b62147820 */ /* 0x000fe20000400000 */
[----:B------:R-:W-:Y:S01]  /*4330*/  FMUL R87, R87, 1.4426950216293334961 ;  /* 0x3fb8aa3b57577820 */ /* 0x000fe20000400000 */
[----:B------:R-:W-:-:S05]  /*4340*/  FMUL R88, R90, 1.4426950216293334961 ;  /* 0x3fb8aa3b5a587820 */ /* 0x000fca0000400000 */
[----:B------:R-:W2:Y:S08]  /*4350*/  MUFU.EX2 R29, R29 ;  /* 0x0000001d001d7308 */ /* 0x000eb00000000800 */
[----:B------:R-:W-:Y:S08]  /*4360*/  MUFU.EX2 R24, R24 ;  /* 0x0000001800187308 */ /* 0x000ff00000000800 */
[----:B------:R-:W3:Y:S01]  /*4370*/  MUFU.EX2 R25, R25 ;  /* 0x0000001900197308 */ /* 0x000ee20000000800 */
[----:B0-----:R-:W-:-:S07]  /*4380*/  F2FP.SATFINITE.E4M3.F32.PACK_AB_MERGE_C R82, R33, R77, RZ ;  /* 0x0000004d2152723e */ /* 0x001fce00048070ff */
[----:B------:R-:W-:Y:S01]  /*4390*/  MUFU.EX2 R16, R16 ;  /* 0x0000001000107308 */ /* 0x000fe20000000800 */
[----:B-1----:R-:W-:-:S07]  /*43a0*/  F2FP.SATFINITE.E4M3.F32.PACK_AB_MERGE_C R17, R21, R28, RZ ;  /* 0x0000001c1511723e */ /* 0x002fce00048070ff */
[----:B------:R-:W0:Y:S08]  /*43b0*/  MUFU.EX2 R7, R7 ;  /* 0x0000000700077308 */ /* 0x000e300000000800 */
[----:B------:R-:W-:Y:S08]  /*43c0*/  MUFU.EX2 R9, R9 ;  /* 0x0000000900097308 */ /* 0x000ff00000000800 */
[----:B------:R-:W1:Y:S01]  /*43d0*/  MUFU.EX2 R8, R8 ;  /* 0x0000000800087308 */ /* 0x000e620000000800 */
[----:B--2---:R-:W-:-:S07]  /*43e0*/  F2FP.SATFINITE.E4M3.F32.PACK_AB_MERGE_C R84, R29, R76, RZ ;  /* 0x0000004c1d54723e */ /* 0x004fce00048070ff */
[----:B------:R-:W-:Y:S01]  /*43f0*/  MUFU.EX2 R20, R20 ;  /* 0x0000001400147308 */ /* 0x000fe20000000800 */
[----:B---3--:R-:W-:-:S07]  /*4400*/  F2FP.SATFINITE.E4M3.F32.PACK_AB_MERGE_C R32, R25, R24, RZ ;  /* 0x000000181920723e */ /* 0x008fce00048070ff */
[----:B------:R-:W2:Y:S08]  /*4410*/  MUFU.EX2 R87, R87 ;  /* 0x0000005700577308 */ /* 0x000eb00000000800 */
[----:B------:R-:W-:Y:S08]  /*4420*/  MUFU.EX2 R86, R86 ;  /* 0x0000005600567308 */ /* 0x000ff00000000800 */
[----:B------:R-:W3:Y:S01]  /*4430*/  MUFU.EX2 R88, R88 ;  /* 0x0000005800587308 */ /* 0x000ee20000000800 */
[----:B------:R-:W-:-:S02]  /*4440*/  F2FP.F16.E4M3.UNPACK_B R82, R82 ;  /* 0x00000052ff52723e */ /* 0x000fc400020006ff */
[----:B------:R-:W-:Y:S02]  /*4450*/  F2FP.F16.E4M3.UNPACK_B R17, R17 ;  /* 0x00000011ff11723e */ /* 0x000fe400020006ff */
[----:B------:R-:W-:Y:S02]  /*4460*/  F2FP.F16.E4M3.UNPACK_B R84, R84 ;  /* 0x00000054ff54723e */ /* 0x000fe400020006ff */
[----:B------:R-:W-:Y:S02]  /*4470*/  F2FP.F16.E4M3.UNPACK_B R32, R32 ;  /* 0x00000020ff20723e */ /* 0x000fe400020006ff */
[----:B------:R-:W-:Y:S02]  /*4480*/  SEL R83, R82, R17, !P6 ;  /* 0x0000001152537207 */ /* 0x000fe40007000000 */
[----:B------:R-:W-:Y:S01]  /*4490*/  SEL R82, R17, R82, !P6 ;  /* 0x0000005211527207 */ /* 0x000fe20007000000 */
[----:B------:R-:W-:Y:S01]  /*44a0*/  HMMA.16816.F32 R72, R56, R78, R72 ;  /* 0x0000004e3848723c */ /* 0x000fe20000001848 */
[----:B------:R-:W-:-:S02]  /*44b0*/  SEL R85, R84, R32, !P6 ;  /* 0x0000002054557207 */ /* 0x000fc40007000000 */
[----:B0-----:R-:W-:Y:S02]  /*44c0*/  F2FP.SATFINITE.E4M3.F32.PACK_AB_MERGE_C R80, R7, R16, RZ ;  /* 0x000000100750723e */ /* 0x001fe400048070ff */
[----:B-1----:R-:W-:Y:S02]  /*44d0*/  F2FP.SATFINITE.E4M3.F32.PACK_AB_MERGE_C R17, R8, R9, RZ ;  /* 0x000000090811723e */ /* 0x002fe400048070ff */
[----:B------:R-:W-:Y:S02]  /*44e0*/  SEL R84, R32, R84, !P6 ;  /* 0x0000005420547207 */ /* 0x000fe40007000000 */
[----:B--2---:R-:W-:Y:S02]  /*44f0*/  F2FP.SATFINITE.E4M3.F32.PACK_AB_MERGE_C R32, R87, R20, RZ ;  /* 0x000000145720723e */ /* 0x004fe400048070ff */
[----:B---3--:R-:W-:Y:S02]  /*4500*/  F2FP.SATFINITE.E4M3.F32.PACK_AB_MERGE_C R78, R88, R86, RZ ;  /* 0x00000056584e723e */ /* 0x008fe400048070ff */
[----:B------:R-:W-:-:S02]  /*4510*/  F2FP.F16.E4M3.UNPACK_B R80, R80 ;  /* 0x00000050ff50723e */ /* 0x000fc400020006ff */
[----:B------:R-:W-:Y:S02]  /*4520*/  F2FP.F16.E4M3.UNPACK_B R17, R17 ;  /* 0x00000011ff11723e */ /* 0x000fe400020006ff */
[----:B------:R-:W-:Y:S02]  /*4530*/  F2FP.F16.E4M3.UNPACK_B R32, R32 ;  /* 0x00000020ff20723e */ /* 0x000fe400020006ff */
[----:B------:R-:W-:Y:S02]  /*4540*/  F2FP.F16.E4M3.UNPACK_B R78, R78 ;  /* 0x0000004eff4e723e */ /* 0x000fe400020006ff */
[----:B------:R-:W-:Y:S02]  /*4550*/  SEL R81, R80, R17, !P6 ;  /* 0x0000001150517207 */ /* 0x000fe40007000000 */
[----:B------:R-:W-:Y:S02]  /*4560*/  SEL R80, R17, R80, !P6 ;  /* 0x0000005011507207 */ /* 0x000fe40007000000 */
[----:B------:R-:W-:-:S02]  /*4570*/  SEL R17, R78, R32, !P6 ;  /* 0x000000204e117207 */ /* 0x000fc40007000000 */
[----:B------:R-:W-:Y:S01]  /*4580*/  SEL R32, R32, R78, !P6 ;  /* 0x0000004e20207207 */ /* 0x000fe20007000000 */
[----:B------:R-:W-:Y:S04]  /*4590*/  SHFL.IDX PT, R84, R84, R120, 0x1f ;  /* 0x00001f7854547589 */ /* 0x000fe800000e0000 */
[----:B------:R-:W-:Y:S04]  /*45a0*/  SHFL.IDX PT, R82, R82, R120, 0x1f ;  /* 0x00001f7852527589 */ /* 0x000fe800000e0000 */
[----:B------:R-:W-:Y:S04]  /*45b0*/  SHFL.IDX PT, R80, R80, R120, 0x1f ;  /* 0x00001f7850507589 */ /* 0x000fe800000e0000 */
[----:B------:R-:W-:Y:S04]  /*45c0*/  SHFL.IDX PT, R17, R17, R120, 0x1f ;  /* 0x00001f7811117589 */ /* 0x000fe800000e0000 */
[----:B------:R-:W0:Y:S04]  /*45d0*/  SHFL.IDX PT, R85, R85, R116, 0x1f ;  /* 0x00001f7455557589 */ /* 0x000e2800000e0000 */
[----:B------:R-:W1:Y:S04]  /*45e0*/  SHFL.IDX PT, R83, R83, R116, 0x1f ;  /* 0x00001f7453537589 */ /* 0x000e6800000e0000 */
[----:B------:R-:W2:Y:S04]  /*45f0*/  SHFL.IDX PT, R81, R81, R116, 0x1f ;  /* 0x00001f7451517589 */ /* 0x000ea800000e0000 */
[----:B------:R-:W3:Y:S01]  /*4600*/  SHFL.IDX PT, R32, R32, R116, 0x1f ;  /* 0x00001f7420207589 */ /* 0x000ee200000e0000 */
[----:B------:R-:W-:-:S02]  /*4610*/  F2FP.F16.E4M3.UNPACK_B R12, R12.H1 ;  /* 0x0000000cff0c723e */ /* 0x000fc400030006ff */
[----:B------:R-:W-:Y:S02]  /*4620*/  F2FP.F16.E4M3.UNPACK_B R13, R13.H1 ;  /* 0x0000000dff0d723e */ /* 0x000fe400030006ff */
[----:B------:R-:W-:Y:S02]  /*4630*/  F2FP.F16.E4M3.UNPACK_B R60, R60.H1 ;  /* 0x0000003cff3c723e */ /* 0x000fe400030006ff */
[----:B------:R-:W-:Y:S01]  /*4640*/  F2FP.F16.E4M3.UNPACK_B R61, R61.H1 ;  /* 0x0000003dff3d723e */ /* 0x000fe200030006ff */
[----:B------:R-:W-:Y:S01]  /*4650*/  FADD R104, R105, R104 ;  /* 0x0000006869687221 */ /* 0x000fe20000000000 */
[----:B------:R-:W-:Y:S01]  /*4660*/  FADD R102, R103, R102 ;  /* 0x0000006667667221 */ /* 0x000fe20000000000 */
[----:B------:R-:W-:Y:S01]  /*4670*/  HMMA.16816.F32 R64, R56, R12, R64 ;  /* 0x0000000c3840723c */ /* 0x000fe20000001840 */
[----:B------:R-:W-:Y:S01]  /*4680*/  F2FP.F16.E4M3.UNPACK_B R12, R30 ;  /* 0x0000001eff0c723e */ /* 0x000fe200020006ff */
[----:B------:R-:W-:Y:S01]  /*4690*/  FADD R106, R106, R104 ;  /* 0x000000686a6a7221 */ /* 0x000fe20000000000 */
[----:B------:R-:W-:Y:S01]  /*46a0*/  FADD R102, R108, R102 ;  /* 0x000000666c667221 */ /* 0x000fe20000000000 */
[----:B------:R-:W-:-:S04]  /*46b0*/  F2FP.F16.E4M3.UNPACK_B R13, R31 ;  /* 0x0000001fff0d723e */ /* 0x000fc800020006ff */
[----:B------:R-:W-:Y:S01]  /*46c0*/  HMMA.16816.F32 R56, R56, R60, R52 ;  /* 0x0000003c3838723c */ /* 0x000fe20000001834 */
[----:B0-----:R-:W-:Y:S02]  /*46d0*/  SEL R52, R85, R84, !P5 ;  /* 0x0000005455347207 */ /* 0x001fe40006800000 */
[----:B-1----:R-:W-:Y:S02]  /*46e0*/  SEL R53, R83, R82, !P5 ;  /* 0x0000005253357207 */ /* 0x002fe40006800000 */
[----:B--2---:R-:W-:Y:S02]  /*46f0*/  SEL R54, R81, R80, !P5 ;  /* 0x0000005051367207 */ /* 0x004fe40006800000 */
[----:B---3--:R-:W-:Y:S01]  /*4700*/  SEL R55, R32, R17, !P5 ;  /* 0x0000001120377207 */ /* 0x008fe20006800000 */
[----:B------:R-:W-:Y:S01]  /*4710*/  FADD R106, R112, R106 ;  /* 0x0000006a706a7221 */ /* 0x000fe20000000000 */
[----:B------:R-:W-:-:S03]  /*4720*/  FADD R107, R107, R102 ;  /* 0x000000666b6b7221 */ /* 0x000fc60000000000 */
[----:B------:R-:W-:Y:S01]  /*4730*/  FADD R109, R109, R106 ;  /* 0x0000006a6d6d7221 */ /* 0x000fe20000000000 */
[----:B------:R-:W-:Y:S01]  /*4740*/  FADD R107, R113, R107 ;  /* 0x0000006b716b7221 */ /* 0x000fe20000000000 */
[----:B------:R-:W-:Y:S01]  /*4750*/  HMMA.16816.F32 R36, R52, R12, R36 ;  /* 0x0000000c3424723c */ /* 0x000fe20000001824 */
[----:B------:R-:W-:Y:S02]  /*4760*/  F2FP.F16.E4M3.UNPACK_B R12, R22 ;  /* 0x00000016ff0c723e */ /* 0x000fe400020006ff */
[----:B------:R-:W-:Y:S01]  /*4770*/  F2FP.F16.E4M3.UNPACK_B R13, R23 ;  /* 0x00000017ff0d723e */ /* 0x000fe200020006ff */
        /* <DEDUP_REMOVED lines=25> */
[C---:B------:R-:W-:Y:S01]  /*4910*/  HMMA.16816.F32 R68, R52.reuse, R12, R68 ;  /* 0x0000000c3444723c */ /* 0x040fe20000001844 */
[----:B------:R-:W-:Y:S02]  /*4920*/  F2FP.F16.E4M3.UNPACK_B R12, R14 ;  /* 0x0000000eff0c723e */ /* 0x000fe400020006ff */
[----:B------:R-:W-:Y:S01]  /*4930*/  F2FP.F16.E4M3.UNPACK_B R13, R15 ;  /* 0x0000000fff0d723e */ /* 0x000fe200020006ff */
[----:B------:R-:W-:Y:S01]  /*4940*/  FADD R87, R87, R24 ;  /* 0x0000001857577221 */ /* 0x000fe20000000000 */
[----:B------:R-:W-:Y:S01]  /*4950*/  FADD R16, R7, R16 ;  /* 0x0000001007107221 */ /* 0x000fe20000000000 */
[----:B------:R-:W-:Y:S02]  /*4960*/  F2FP.F16.E4M3.UNPACK_B R78, R10 ;  /* 0x0000000aff4e723e */ /* 0x000fe400020006ff */
[----:B------:R-:W-:Y:S01]  /*4970*/  F2FP.F16.E4M3.UNPACK_B R79, R11 ;  /* 0x0000000bff4f723e */ /* 0x000fe200020006ff */
[----:B------:R-:W-:Y:S01]  /*4980*/  FADD R87, R86, R87 ;  /* 0x0000005756577221 */ /* 0x000fe20000000000 */
[----:B------:R-:W-:Y:S01]  /*4990*/  HMMA.16816.F32 R64, R52, R12, R64 ;  /* 0x0000000c3440723c */ /* 0x000fe20000001840 */
[----:B------:R-:W-:Y:S01]  /*49a0*/  FADD R9, R9, R16 ;  /* 0x0000001009097221 */ /* 0x000fe20000000000 */
[----:B------:R-:W-:-:S02]  /*49b0*/  F2FP.F16.E4M3.UNPACK_B R12, R62 ;  /* 0x0000003eff0c723e */ /* 0x000fc400020006ff */
[----:B------:R-:W-:Y:S01]  /*49c0*/  F2FP.F16.E4M3.UNPACK_B R13, R63 ;  /* 0x0000003fff0d723e */ /* 0x000fe200020006ff */
[----:B------:R-:W-:Y:S01]  /*49d0*/  FADD R87, R88, R87 ;  /* 0x0000005758577221 */ /* 0x000fe20000000000 */
[----:B------:R-:W-:Y:S01]  /*49e0*/  FADD R8, R8, R9 ;  /* 0x0000000908087221 */ /* 0x000fe20000000000 */
[----:B------:R-:W0:Y:S01]  /*49f0*/  S2R R121, SR_CTAID.X ;  /* 0x0000000000797919 */ /* 0x000e220000002500 */
[C---:B------:R-:W-:Y:S03]  /*4a00*/  HMMA.16816.F32 R76, R52.reuse, R78, R72 ;  /* 0x0000004e344c723c */ /* 0x040fe60000001848 */
[----:B------:R-:W1:Y:S05]  /*4a10*/  SHFL.BFLY PT, R7, R8, 0x2, 0x1f ;  /* 0x0c401f0008077f89 */ /* 0x000e6a00000e0000 */
[----:B------:R-:W-:Y:S01]  /*4a20*/  HMMA.16816.F32 R52, R52, R12, R56 ;  /* 0x0000000c3434723c */ /* 0x000fe20000001838 */
[----:B------:R-:W2:Y:S01]  /*4a30*/  SHFL.BFLY PT, R12, R87, 0x2, 0x1f ;  /* 0x0c401f00570c7f89 */ /* 0x000ea200000e0000 */
[----:B------:R-:W-:Y:S01]  /*4a40*/  UIADD3 UR5, UP0, UPT, UR5, 0x40, URZ ;  /* 0x0000004005057890 */ /* 0x000fe2000ff1e0ff */
[----:B------:R-:W-:-:S02]  /*4a50*/  F2FP.F16.E4M3.UNPACK_B R20, R30.H1 ;  /* 0x0000001eff14723e */ /* 0x000fc400030006ff */
[----:B------:R-:W-:Y:S02]  /*4a60*/  F2FP.F16.E4M3.UNPACK_B R21, R31.H1 ;  /* 0x0000001fff15723e */ /* 0x000fe400030006ff */
[----:B------:R-:W-:Y:S02]  /*4a70*/  SEL R28, R84, R85, !P5 ;  /* 0x00000055541c7207 */ /* 0x000fe40006800000 */
[----:B------:R-:W-:Y:S02]  /*4a80*/  SEL R29, R82, R83, !P5 ;  /* 0x00000053521d7207 */ /* 0x000fe40006800000 */
[----:B------:R-:W-:Y:S02]  /*4a90*/  SEL R30, R80, R81, !P5 ;  /* 0x00000051501e7207 */ /* 0x000fe40006800000 */
[----:B------:R-:W-:Y:S01]  /*4aa0*/  SEL R31, R17, R32, !P5 ;  /* 0x00000020111f7207 */ /* 0x000fe20006800000 */
[----:B-1----:R-:W-:Y:S01]  /*4ab0*/  FADD R7, R8, R7 ;  /* 0x0000000708077221 */ /* 0x002fe20000000000 */
[----:B------:R-:W-:Y:S01]  /*4ac0*/  F2FP.F16.E4M3.UNPACK_B R10, R10.H1 ;  /* 0x0000000aff0a723e */ /* 0x000fe200030006ff */
[----:B--2---:R-:W-:Y:S01]  /*4ad0*/  FADD R12, R87, R12 ;  /* 0x0000000c570c7221 */ /* 0x004fe20000000000 */
[----:B------:R-:W-:-:S02]  /*4ae0*/  F2FP.F16.E4M3.UNPACK_B R11, R11.H1 ;  /* 0x0000000bff0b723e */ /* 0x000fc400030006ff */
[----:B------:R-:W-:Y:S01]  /*4af0*/  SHFL.BFLY PT, R8, R7, 0x1, 0x1f ;  /* 0x0c201f0007087f89 */ /* 0x000fe200000e0000 */
[----:B0-----:R-:W-:Y:S01]  /*4b00*/  IMAD.SHL.U32 R121, R121, 0x100, RZ ;  /* 0x0000010079797824 */ /* 0x001fe200078e00ff */
[----:B------:R-:W-:Y:S02]  /*4b10*/  UIADD3.X UR6, UPT, UPT, URZ, UR6, URZ, UP0, !UPT ;  /* 0x00000006ff067290 */ /* 0x000fe400087fe4ff */
[----:B------:R-:W0:Y:S01]  /*4b20*/  SHFL.BFLY PT, R9, R12, 0x1, 0x1f ;  /* 0x0c201f000c097f89 */ /* 0x000e2200000e0000 */
[----:B------:R-:W-:Y:S01]  /*4b30*/  VIADD R121, R121, 0x100 ;  /* 0x0000010079797836 */ /* 0x000fe20000000000 */
[----:B------:R-:W-:Y:S02]  /*4b40*/  HMMA.16816.F32 R56, R28, R10, R76 ;  /* 0x0000000a1c38723c */ /* 0x000fe4000000184c */
[----:B------:R-:W-:Y:S02]  /*4b50*/  IMAD.U32 R10, RZ, RZ, UR6 ;  /* 0x00000006ff0a7e24 */ /* 0x000fe4000f8e00ff */
[----:B------:R-:W-:-:S04]  /*4b60*/  ISETP.LE.U32.AND P0, PT, R121, UR5, PT ;  /* 0x0000000579007c0c */ /* 0x000fc8000bf03070 */
[----:B------:R-:W-:Y:S02]  /*4b70*/  ISETP.GE.U32.AND.EX P0, PT, R10, RZ, PT, P0 ;  /* 0x000000ff0a00720c */ /* 0x000fe40003f06100 */
[----:B------:R-:W-:Y:S02]  /*4b80*/  F2FP.F16.E4M3.UNPACK_B R22, R22.H1 ;  /* 0x00000016ff16723e */ /* 0x000fe400030006ff */
[----:B------:R-:W-:Y:S02]  /*4b90*/  F2FP.F16.E4M3.UNPACK_B R23, R23.H1 ;  /* 0x00000017ff17723e */ /* 0x000fe400030006ff */
[----:B------:R-:W-:Y:S02]  /*4ba0*/  F2FP.F16.E4M3.UNPACK_B R26, R26.H1 ;  /* 0x0000001aff1a723e */ /* 0x000fe400030006ff */
[----:B------:R-:W-:Y:S02]  /*4bb0*/  F2FP.F16.E4M3.UNPACK_B R27, R27.H1 ;  /* 0x0000001bff1b723e */ /* 0x000fe400030006ff */
[----:B------:R-:W-:-:S02]  /*4bc0*/  F2FP.F16.E4M3.UNPACK_B R34, R34.H1 ;  /* 0x00000022ff22723e */ /* 0x000fc400030006ff */
[----:B------:R-:W-:Y:S02]  /*4bd0*/  F2FP.F16.E4M3.UNPACK_B R35, R35.H1 ;  /* 0x00000023ff23723e */ /* 0x000fe400030006ff */
[----:B------:R-:W-:Y:S02]  /*4be0*/  F2FP.F16.E4M3.UNPACK_B R18, R18.H1 ;  /* 0x00000012ff12723e */ /* 0x000fe400030006ff */
[----:B------:R-:W-:Y:S02]  /*4bf0*/  F2FP.F16.E4M3.UNPACK_B R19, R19.H1 ;  /* 0x00000013ff13723e */ /* 0x000fe400030006ff */
[----:B------:R-:W-:Y:S02]  /*4c00*/  F2FP.F16.E4M3.UNPACK_B R14, R14.H1 ;  /* 0x0000000eff0e723e */ /* 0x000fe400030006ff */
[----:B------:R-:W-:Y:S02]  /*4c10*/  F2FP.F16.E4M3.UNPACK_B R15, R15.H1 ;  /* 0x0000000fff0f723e */ /* 0x000fe400030006ff */
[----:B------:R-:W-:-:S02]  /*4c20*/  F2FP.F16.E4M3.UNPACK_B R62, R62.H1 ;  /* 0x0000003eff3e723e */ /* 0x000fc400030006ff */
[----:B------:R-:W-:Y:S01]  /*4c30*/  F2FP.F16.E4M3.UNPACK_B R63, R63.H1 ;  /* 0x0000003fff3f723e */ /* 0x000fe200030006ff */
[----:B0-----:R-:W-:Y:S01]  /*4c40*/  FADD R9, R12, R9 ;  /* 0x000000090c097221 */ /* 0x001fe20000000000 */
[----:B------:R-:W-:Y:S01]  /*4c50*/  FADD R8, R7, R8 ;  /* 0x0000000807087221 */ /* 0x000fe20000000000 */
[----:B------:R-:W-:Y:S01]  /*4c60*/  HMMA.16816.F32 R80, R28, R20, R36 ;  /* 0x000000141c50723c */ /* 0x000fe20000001824 */
[----:B------:R-:W-:Y:S01]  /*4c70*/  ULEA UR4, UR11, UR4, 0x6 ;  /* 0x000000040b047291 */ /* 0x000fe2000f8e30ff */
[----:B------:R-:W-:Y:S01]  /*4c80*/  FFMA R124, R6, R124, R9 ;  /* 0x0000007c067c7223 */ /* 0x000fe20000000009 */
[----:B------:R-:W-:Y:S01]  /*4c90*/  FFMA R125, R89, R125, R8 ;  /* 0x0000007d597d7223 */ /* 0x000fe20000000008 */
[----:B------:R-:W-:-:S04]  /*4ca0*/  IMAD R117, R123, 0x40, R117 ;  /* 0x000000407b757824 */ /* 0x000fc800078e0275 */
[----:B------:R-:W-:Y:S01]  /*4cb0*/  HMMA.16816.F32 R40, R28, R22, R40 ;  /* 0x000000161c28723c */ /* 0x000fe20000001828 */
[----:B------:R-:W-:Y:S02]  /*4cc0*/  IMAD.MOV.U32 R121, RZ, RZ, R5 ;  /* 0x000000ffff797224 */ /* 0x000fe400078e0005 */
[----:B------:R-:W-:-:S05]  /*4cd0*/  IMAD.MOV.U32 R120, RZ, RZ, R4 ;  /* 0x000000ffff787224 */ /* 0x000fca00078e0004 */
[C---:B------:R-:W-:Y:S08]  /*4ce0*/  HMMA.16816.F32 R44, R28.reuse, R26, R44 ;  /* 0x0000001a1c2c723c */ /* 0x040ff0000000182c */
[C---:B------:R-:W-:Y:S08]  /*4cf0*/  HMMA.16816.F32 R48, R28.reuse, R34, R48 ;  /* 0x000000221c30723c */ /* 0x040ff00000001830 */
[C---:B------:R-:W-:Y:S08]  /*4d00*/  HMMA.16816.F32 R72, R28.reuse, R18, R68 ;  /* 0x000000121c48723c */ /* 0x040ff00000001844 */
[C---:B------:R-:W-:Y:S08]  /*4d10*/  HMMA.16816.F32 R64, R28.reuse, R14, R64 ;  /* 0x0000000e1c40723c */ /* 0x040ff00000001840 */
[----:B------:R-:W-:Y:S01]  /*4d20*/  HMMA.16816.F32 R76, R28, R62, R52 ;  /* 0x0000003e1c4c723c */ /* 0x000fe20000001834 */
[----:B------:R-:W-:-:S04]  /*4d30*/  NOP ;  /* 0x0000000000007918 */ /* 0x000fc80000000000 */
[----:B------:R-:W-:-:S15]  /*4d40*/  @!P0 BRA `(.L_x_1) ;  /* 0xffffffcc00548947 */ /* 0x000fde000383ffff */
.L_x_0:
[----:B------:R-:W0:Y:S01]  /*4d50*/  S2R R0, SR_TID.X ;  /* 0x0000000000007919 */ /* 0x000e220000002100 */
[----:B------:R-:W1:Y:S01]  /*4d60*/  S2UR UR5, SR_CgaCtaId ;  /* 0x00000000000579c3 */ /* 0x000e620000008800 */
[C---:B------:R-:W-:Y:S01]  /*4d70*/  FMUL R7, R124.reuse, 8388608 ;  /* 0x4b0000007c077820 */ /* 0x040fe20000400000 */
[C---:B------:R-:W-:Y:S01]  /*4d80*/  FSETP.GEU.AND P2, PT, R124.reuse, 1.175494350822287508e-38, PT ;  /* 0x008000007c00780b */ /* 0x040fe20003f4e000 */
[----:B------:R-:W-:Y:S01]  /*4d90*/  UMOV UR4, 0x400 ;  /* 0x0000040000047882 */ /* 0x000fe20000000000 */
[----:B------:R-:W-:Y:S01]  /*4da0*/  FSETP.GT.AND P0, PT, |R124|, 8.50705917302346158658e+37, PT ;  /* 0x7e8000007c00780b */ /* 0x000fe20003f04200 */
[----:B------:R-:W-:Y:S01]  /*4db0*/  FMUL R6, R125, 8388608 ;  /* 0x4b0000007d067820 */ /* 0x000fe20000400000 */
[----:B------:R-:W-:Y:S02]  /*4dc0*/  FSEL R7, R7, R124, !P2 ;  /* 0x0000007c07077208 */ /* 0x000fe40005000000 */
[----:B------:R-:W-:Y:S01]  /*4dd0*/  BAR.SYNC.DEFER_BLOCKING 0x0 ;  /* 0x0000000000007b1d */ /* 0x000fe20000010000 */
[----:B------:R-:W-:-:S02]  /*4de0*/  FSEL R13, RZ, -23, P2 ;  /* 0xc1b80000ff0d7808 */ /* 0x000fc40001000000 */
[----:B------:R-:W-:Y:S01]  /*4df0*/  FSETP.GEU.AND P2, PT, |R124|, 1.175494350822287508e-38, PT ;  /* 0x008000007c00780b */ /* 0x000fe20003f4e200 */
[----:B------:R-:W-:Y:S01]  /*4e00*/  VIADD R8, R7, 0xc0cafb0d ;  /* 0xc0cafb0d07087836 */ /* 0x000fe20000000000 */
[----:B------:R-:W-:Y:S01]  /*4e10*/  FSETP.GEU.AND P1, PT, R125, 1.175494350822287508e-38, PT ;  /* 0x008000007d00780b */ /* 0x000fe20003f2e000 */
[----:B------:R-:W2:Y:S03]  /*4e20*/  S2R R54, SR_CTAID.X ;  /* 0x0000000000367919 */ /* 0x000ea60000002500 */
[----:B------:R-:W-:Y:S01]  /*4e30*/  LOP3.LUT R8, R8, 0xff800000, RZ, 0xc0, !PT ;  /* 0xff80000008087812 */ /* 0x000fe200078ec0ff */
[----:B------:R-:W-:Y:S01]  /*4e40*/  @P0 FMUL R124, R124, 0.25 ;  /* 0x3e8000007c7c0820 */ /* 0x000fe20000400000 */
[----:B------:R-:W-:Y:S01]  /*4e50*/  FSEL R6, R6, R125, !P1 ;  /* 0x0000007d06067208 */ /* 0x000fe20004800000 */
[----:B------:R-:W-:Y:S01]  /*4e60*/  @P0 FMUL R79, R79, 0.25 ;  /* 0x3e8000004f4f0820 */ /* 0x000fe20000400000 */
[----:B------:R-:W-:Y:S01]  /*4e70*/  I2FP.F32.S32 R10, R8 ;  /* 0x00000008000a7245 */ /* 0x000fe20000201400 */
[----:B------:R-:W-:Y:S01]  /*4e80*/  @P0 FMUL R78, R78, 0.25 ;  /* 0x3e8000004e4e0820 */ /* 0x000fe20000400000 */
[----:B------:R-:W-:Y:S01]  /*4e90*/  FSEL R12, RZ, -23, P1 ;  /* 0xc1b80000ff0c7808 */ /* 0x000fe20000800000 */
[----:B------:R-:W-:Y:S01]  /*4ea0*/  @!P2 FMUL R124, R124, 16777216 ;  /* 0x4b8000007c7ca820 */ /* 0x000fe20000400000 */
[----:B-1----:R-:W-:Y:S01]  /*4eb0*/  ULEA UR6, UR5, UR4, 0x18 ;  /* 0x0000000405067291 */ /* 0x002fe2000f8ec0ff */
[----:B------:R-:W-:Y:S01]  /*4ec0*/  FSETP.GT.AND P1, PT, |R125|, 8.50705917302346158658e+37, PT ;  /* 0x7e8000007d00780b */ /* 0x000fe20003f24200 */
[----:B------:R-:W-:Y:S01]  /*4ed0*/  FFMA.FTZ R13, R10, 1.1920928955078125e-07, R13 ;  /* 0x340000000a0d7823 */ /* 0x000fe2000001000d */
[----:B------:R-:W-:Y:S01]  /*4ee0*/  @P0 FMUL R67, R67, 0.25 ;  /* 0x3e80000043430820 */ /* 0x000fe20000400000 */
[----:B------:R-:W-:Y:S01]  /*4ef0*/  @P0 FMUL R66, R66, 0.25 ;  /* 0x3e80000042420820 */ /* 0x000fe20000400000 */
[----:B------:R-:W-:Y:S01]  /*4f00*/  @P0 FMUL R59, R59, 0.25 ;  /* 0x3e8000003b3b0820 */ /* 0x000fe20000400000 */
[----:B------:R-:W-:Y:S01]  /*4f10*/  @P0 FMUL R58, R58, 0.25 ;  /* 0x3e8000003a3a0820 */ /* 0x000fe20000400000 */
[C---:B0-----:R-:W-:Y:S01]  /*4f20*/  LOP3.LUT R2, R0.reuse, 0x7, RZ, 0xc0, !PT ;  /* 0x0000000700027812 */ /* 0x041fe200078ec0ff */
[----:B------:R-:W-:-:S02]  /*4f30*/  IMAD.SHL.U32 R3, R0, 0x4, RZ ;  /* 0x0000000400037824 */ /* 0x000fc400078e00ff */
[----:B------:R-:W-:Y:S01]  /*4f40*/  @P0 FMUL R75, R75, 0.25 ;  /* 0x3e8000004b4b0820 */ /* 0x000fe20000400000 */
[----:B------:R-:W-:Y:S01]  /*4f50*/  @P0 FMUL R74, R74, 0.25 ;  /* 0x3e8000004a4a0820 */ /* 0x000fe20000400000 */
[----:B------:R-:W-:Y:S01]  /*4f60*/  LEA R11, R2, UR6, 0x4 ;  /* 0x00000006020b7c11 */ /* 0x000fe2000f8e20ff */
[----:B------:R-:W-:Y:S01]  /*4f70*/  @P0 FMUL R51, R51, 0.25 ;  /* 0x3e80000033330820 */ /* 0x000fe20000400000 */
[----:B------:R-:W-:Y:S01]  /*4f80*/  LOP3.LUT R3, R3, 0x3c0, RZ, 0xc0, !PT ;  /* 0x000003c003037812 */ /* 0x000fe200078ec0ff */
[----:B------:R-:W-:Y:S01]  /*4f90*/  @P0 FMUL R50, R50, 0.25 ;  /* 0x3e80000032320820 */ /* 0x000fe20000400000 */
[----:B------:R-:W-:Y:S01]  /*4fa0*/  @P0 FMUL R47, R47, 0.25 ;  /* 0x3e8000002f2f0820 */ /* 0x000fe20000400000 */
[----:B------:R-:W-:Y:S01]  /*4fb0*/  @P0 FMUL R46, R46, 0.25 ;  /* 0x3e8000002e2e0820 */ /* 0x000fe20000400000 */
[----:B------:R-:W-:Y:S01]  /*4fc0*/  @P0 FMUL R43, R43, 0.25 ;  /* 0x3e8000002b2b0820 */ /* 0x000fe20000400000 */
[----:B------:R-:W-:Y:S01]  /*4fd0*/  @P0 FMUL R42, R42, 0.25 ;  /* 0x3e8000002a2a0820 */ /* 0x000fe20000400000 */
[----:B------:R-:W-:Y:S01]  /*4fe0*/  @P0 FMUL R83, R83, 0.25 ;  /* 0x3e80000053530820 */ /* 0x000fe20000400000 */
[----:B------:R-:W-:Y:S01]  /*4ff0*/  @P0 FMUL R82, R82, 0.25 ;  /* 0x3e80000052520820 */ /* 0x000fe20000400000 */
[----:B------:R-:W0:Y:S01]  /*5000*/  MUFU.RCP R10, R124 ;  /* 0x0000007c000a7308 */ /* 0x000e220000001000 */
[----:B------:R-:W-:Y:S01]  /*5010*/  IMAD R2, R2, -0x8, R11 ;  /* 0xfffffff802027824 */ /* 0x000fe200078e020b */
[C---:B------:R-:W-:Y:S01]  /*5020*/  FSETP.GEU.AND P0, PT, |R125|.reuse, 1.175494350822287508e-38, PT ;  /* 0x008000007d00780b */ /* 0x040fe20003f0e200 */
[----:B------:R-:W-:Y:S01]  /*5030*/  @P1 FMUL R125, R125, 0.25 ;  /* 0x3e8000007d7d1820 */ /* 0x000fe20000400000 */
[----:B------:R-:W-:Y:S01]  /*5040*/  @!P2 FMUL R79, R79, 16777216 ;  /* 0x4b8000004f4fa820 */ /* 0x000fe20000400000 */
[----:B------:R-:W-:Y:S01]  /*5050*/  IMAD.IADD R15, R3, 0x1, R2 ;  /* 0x00000001030f7824 */ /* 0x000fe200078e0202 */
[C---:B------:R-:W-:Y:S01]  /*5060*/  LOP3.LUT R2, R0.reuse, 0x8, RZ, 0xc0, !PT ;  /* 0x0000000800027812 */ /* 0x040fe200078ec0ff */
[----:B------:R-:W-:-:S02]  /*5070*/  IMAD.SHL.U32 R3, R0, 0x8, RZ ;  /* 0x0000000800037824 */ /* 0x000fc400078e00ff */
[----:B------:R-:W-:Y:S01]  /*5080*/  @!P2 FMUL R78, R78, 16777216 ;  /* 0x4b8000004e4ea820 */ /* 0x000fe20000400000 */
[----:B------:R-:W-:Y:S01]  /*5090*/  @!P2 FMUL R67, R67, 16777216 ;  /* 0x4b8000004343a820 */ /* 0x000fe20000400000 */
[----:B------:R-:W-:Y:S01]  /*50a0*/  @!P2 FMUL R66, R66, 16777216 ;  /* 0x4b8000004242a820 */ /* 0x000fe20000400000 */
[----:B------:R-:W-:Y:S01]  /*50b0*/  IMAD R14, R2, 0x200, R11 ;  /* 0x00000200020e7824 */ /* 0x000fe200078e020b */
[----:B------:R-:W-:Y:S01]  /*50c0*/  LOP3.LUT R3, R3, 0xf80, RZ, 0xc0, !PT ;  /* 0x00000f8003037812 */ /* 0x000fe200078ec0ff */
[----:B------:R-:W-:Y:S01]  /*50d0*/  @!P2 FMUL R59, R59, 16777216 ;  /* 0x4b8000003b3ba820 */ /* 0x000fe20000400000 */
        /* <DEDUP_REMOVED lines=12> */
[----:B------:R-:W-:Y:S01]  /*51a0*/  IMAD.IADD R3, R3, 0x1, R14 ;  /* 0x0000000103037824 */ /* 0x000fe200078e020e */
[----:B------:R-:W-:Y:S01]  /*51b0*/  LEA.HI R2, R2, R15, RZ, 0x1f ;  /* 0x0000000f02027211 */ /* 0x000fe200078ff8ff */
[C---:B0-----:R-:W-:Y:S01]  /*51c0*/  FMUL R17, R10.reuse, R79 ;  /* 0x0000004f0a117220 */ /* 0x041fe20000400000 */
[C---:B------:R-:W-:Y:S01]  /*51d0*/  FMUL R14, R10.reuse, R78 ;  /* 0x0000004e0a0e7220 */ /* 0x040fe20000400000 */
        /* <DEDUP_REMOVED lines=13> */
[----:B------:R-:W-:Y:S01]  /*52b0*/  FMUL R38, R10, R82 ;  /* 0x000000520a267220 */ /* 0x000fe20000400000 */
[----:B------:R-:W-:Y:S01]  /*52c0*/  VIADD R9, R6, 0xc0cafb0d ;  /* 0xc0cafb0d06097836 */ /* 0x000fe20000000000 */
[----:B------:R-:W0:Y:S01]  /*52d0*/  MUFU.RCP R10, R125 ;  /* 0x0000007d000a7308 */ /* 0x000e220000001000 */
[----:B------:R-:W-:Y:S01]  /*52e0*/  @P1 FMUL R77, R77, 0.25 ;  /* 0x3e8000004d4d1820 */ /* 0x000fe20000400000 */
[----:B------:R-:W-:Y:S01]  /*52f0*/  @P1 FMUL R76, R76, 0.25 ;  /* 0x3e8000004c4c1820 */ /* 0x000fe20000400000 */
        /* <DEDUP_REMOVED lines=15> */
[----:B------:R-:W-:Y:S01]  /*53f0*/  I2FP.F32.S32 R11, R9 ;  /* 0x00000009000b7245 */ /* 0x000fe20000201400 */
        /* <DEDUP_REMOVED lines=16> */
[----:B------:R-:W-:Y:S01]  /*5500*/  FFMA.FTZ R12, R11, 1.1920928955078125e-07, R12 ;  /* 0x340000000b0c7823 */ /* 0x000fe2000001000c */
        /* <DEDUP_REMOVED lines=16> */
[----:B------:R-:W-:Y:S01]  /*5610*/  F2FP.SATFINITE.E4M3.F32.PACK_AB_MERGE_C R80, R81, R80, RZ ;  /* 0x000000505150723e */ /* 0x000fe200048070ff */
[----:B------:R-:W-:Y:S01]  /*5620*/  IMAD.IADD R9, R6, 0x1, -R9 ;  /* 0x0000000106097824 */ /* 0x000fe200078e0a09 */
[----:B------:R-:W-:Y:S01]  /*5630*/  F2FP.SATFINITE.E4M3.F32.PACK_AB_MERGE_C R40, R41, R40, RZ ;  /* 0x000000282928723e */ /* 0x000fe200048070ff */
[----:B------:R-:W-:Y:S01]  /*5640*/  IMAD.IADD R8, R7, 0x1, -R8 ;  /* 0x0000000107087824 */ /* 0x000fe200078e0a08 */
[----:B------:R-:W-:Y:S01]  /*5650*/  F2FP.SATFINITE.E4M3.F32.PACK_AB_MERGE_C R10, R45, R10, RZ ;  /* 0x0000000a2d0a723e */ /* 0x000fe200048070ff */
[----:B------:R-:W2:Y:S01]  /*5660*/  S2R R52, SR_TID.X ;  /* 0x0000000000347919 */ /* 0x000ea20000002100 */
[----:B------:R-:W-:Y:S01]  /*5670*/  F2FP.SATFINITE.E4M3.F32.PACK_AB_MERGE_C R27, R27, R28, RZ ;  /* 0x0000001c1b1b723e */ /* 0x000fe200048070ff */
[----:B------:R-:W0:Y:S01]  /*5680*/  LDCU.64 UR4, c[0x0][0x3e0] ;  /* 0x00007c00ff0477ac */ /* 0x000e220008000a00 */
[----:B------:R-:W-:-:S02]  /*5690*/  F2FP.SATFINITE.E4M3.F32.PACK_AB_MERGE_C R23, R23, R24, RZ ;  /* 0x000000181717723e */ /* 0x000fc400048070ff */
[----:B------:R-:W-:Y:S02]  /*56a0*/  LOP3.LUT R80, R80, 0xffff, RZ, 0xc0, !PT ;  /* 0x0000ffff50507812 */ /* 0x000fe400078ec0ff */
[----:B------:R-:W-:Y:S02]  /*56b0*/  LOP3.LUT R28, R10, 0xffff, RZ, 0xc0, !PT ;  /* 0x0000ffff0a1c7812 */ /* 0x000fe400078ec0ff */
[----:B------:R-:W-:Y:S02]  /*56c0*/  LOP3.LUT R41, R40, 0xffff, RZ, 0xc0, !PT ;  /* 0x0000ffff28297812 */ /* 0x000fe400078ec0ff */
[----:B------:R-:W-:Y:S02]  /*56d0*/  F2FP.SATFINITE.E4M3.F32.PACK_AB_MERGE_C R19, R19, R20, RZ ;  /* 0x000000141313723e */ /* 0x000fe400048070ff */
[----:B------:R-:W-:Y:S02]  /*56e0*/  F2FP.SATFINITE.E4M3.F32.PACK_AB_MERGE_C R37, R37, R38, RZ ;  /* 0x000000262525723e */ /* 0x000fe400048070ff */
[----:B------:R-:W-:-:S02]  /*56f0*/  F2FP.SATFINITE.E4M3.F32.PACK_AB_MERGE_C R35, R35, R36, RZ ;  /* 0x000000242323723e */ /* 0x000fc400048070ff */
[----:B------:R-:W-:Y:S02]  /*5700*/  F2FP.SATFINITE.E4M3.F32.PACK_AB_MERGE_C R33, R33, R34, RZ ;  /* 0x000000222121723e */ /* 0x000fe400048070ff */
[----:B------:R-:W-:Y:S01]  /*5710*/  F2FP.SATFINITE.E4M3.F32.PACK_AB_MERGE_C R29, R29, R30, RZ ;  /* 0x0000001e1d1d723e */ /* 0x000fe200048070ff */
[----:B0-----:R-:W-:Y:S01]  /*5720*/  UIMAD UR4, UR8, UR4, URZ ;  /* 0x00000004080472a4 */ /* 0x001fe2000f8e02ff */
[----:B------:R-:W-:Y:S02]  /*5730*/  F2FP.SATFINITE.E4M3.F32.PACK_AB_MERGE_C R21, R21, R22, RZ ;  /* 0x000000161515723e */ /* 0x000fe400048070ff */
[----:B------:R-:W-:Y:S02]  /*5740*/  PRMT R39, R28, 0x3340, R1 ;  /* 0x000033401c277816 */ /* 0x000fe40000000001 */
[----:B------:R-:W-:Y:S02]  /*5750*/  PRMT R10, R80, 0x3340, R41 ;  /* 0x00003340500a7816 */ /* 0x000fe40000000029 */
[----:B------:R-:W-:-:S02]  /*5760*/  LOP3.LUT R27, R27, 0xffff, RZ, 0xc0, !PT ;  /* 0x0000ffff1b1b7812 */ /* 0x000fc400078ec0ff */
[----:B------:R-:W-:Y:S02]  /*5770*/  LOP3.LUT R36, R19, 0xffff, RZ, 0xc0, !PT ;  /* 0x0000ffff13247812 */ /* 0x000fe400078ec0ff */
[----:B------:R-:W-:Y:S02]  /*5780*/  LOP3.LUT R34, R23, 0xffff, RZ, 0xc0, !PT ;  /* 0x0000ffff17227812 */ /* 0x000fe400078ec0ff */
[----:B------:R-:W-:Y:S02]  /*5790*/  F2FP.SATFINITE.E4M3.F32.PACK_AB_MERGE_C R25, R25, R26, RZ ;  /* 0x0000001a1919723e */ /* 0x000fe400048070ff */
[----:B------:R-:W-:Y:S02]  /*57a0*/  F2FP.SATFINITE.E4M3.F32.PACK_AB_MERGE_C R15, R15, R18, RZ ;  /* 0x000000120f0f723e */ /* 0x000fe400048070ff */
[----:B------:R-:W-:Y:S02]  /*57b0*/  LOP3.LUT R37, R37, 0xffff, RZ, 0xc0, !PT ;  /* 0x0000ffff25257812 */ /* 0x000fe400078ec0ff */
[----:B------:R-:W-:-:S02]  /*57c0*/  LOP3.LUT R22, R35, 0xffff, RZ, 0xc0, !PT ;  /* 0x0000ffff23167812 */ /* 0x000fc400078ec0ff */
[----:B------:R-:W-:Y:S02]  /*57d0*/  LOP3.LUT R30, R33, 0xffff, RZ, 0xc0, !PT ;  /* 0x0000ffff211e7812 */ /* 0x000fe400078ec0ff */
[----:B------:R-:W-:Y:S02]  /*57e0*/  F2FP.SATFINITE.E4M3.F32.PACK_AB_MERGE_C R31, R31, R32, RZ ;  /* 0x000000201f1f723e */ /* 0x000fe400048070ff */
[----:B------:R-:W-:Y:S02]  /*57f0*/  F2FP.SATFINITE.E4M3.F32.PACK_AB_MERGE_C R16, R16, R11, RZ ;  /* 0x0000000b1010723e */ /* 0x000fe400048070ff */
[----:B------:R-:W-:Y:S02]  /*5800*/  PRMT R24, R10, 0x5410, R39 ;  /* 0x000054100a187816 */ /* 0x000fe40000000027 */
[----:B------:R-:W-:Y:S02]  /*5810*/  PRMT R19, R36, 0x3340, R1 ;  /* 0x0000334024137816 */ /* 0x000fe40000000001 */
[----:B------:R-:W-:-:S02]  /*5820*/  PRMT R18, R27, 0x3340, R34 ;  /* 0x000033401b127816 */ /* 0x000fc40000000022 */
[----:B------:R-:W-:Y:S02]  /*5830*/  LOP3.LUT R32, R25, 0xffff, RZ, 0xc0, !PT ;  /* 0x0000ffff19207812 */ /* 0x000fe400078ec0ff */
[----:B------:R-:W-:Y:S02]  /*5840*/  PRMT R11, R30, 0x3340, R1 ;  /* 0x000033401e0b7816 */ /* 0x000fe40000000001 */
[----:B------:R-:W-:Y:S02]  /*5850*/  PRMT R10, R37, 0x3340, R22 ;  /* 0x00003340250a7816 */ /* 0x000fe40000000016 */
[----:B------:R-:W-:Y:S02]  /*5860*/  LOP3.LUT R38, R15, 0xffff, RZ, 0xc0, !PT ;  /* 0x0000ffff0f267812 */ /* 0x000fe400078ec0ff */
[----:B------:R-:W-:Y:S02]  /*5870*/  LOP3.LUT R33, R21, 0xffff, RZ, 0xc0, !PT ;  /* 0x0000ffff15217812 */ /* 0x000fe400078ec0ff */
[----:B------:R-:W-:-:S02]  /*5880*/  PRMT R18, R18, 0x5410, R19 ;  /* 0x0000541012127816 */ /* 0x000fc40000000013 */
[----:B------:R-:W-:Y:S02]  /*5890*/  PRMT R26, R10, 0x5410, R11 ;  /* 0x000054100a1a7816 */ /* 0x000fe4000000000b */
[----:B------:R-:W-:Y:S02]  /*58a0*/  PRMT R20, R38, 0x3340, R1 ;  /* 0x0000334026147816 */ /* 0x000fe40000000001 */
[----:B------:R-:W-:Y:S02]  /*58b0*/  PRMT R19, R32, 0x3340, R33 ;  /* 0x0000334020137816 */ /* 0x000fe40000000021 */
[----:B------:R-:W-:Y:S02]  /*58c0*/  SHF.R.U32.HI R11, RZ, 0x8, R41 ;  /* 0x00000008ff0b7819 */ /* 0x000fe40000011629 */
[----:B------:R-:W-:Y:S02]  /*58d0*/  SHF.R.U32.HI R10, RZ, 0x8, R80 ;  /* 0x00000008ff0a7819 */ /* 0x000fe40000011650 */
[----:B------:R-:W-:-:S02]  /*58e0*/  PRMT R19, R19, 0x5410, R20 ;  /* 0x0000541013137816 */ /* 0x000fc40000000014 */
[----:B------:R-:W-:Y:S02]  /*58f0*/  LOP3.LUT R15, R11, 0xffff, RZ, 0xc0, !PT ;  /* 0x0000ffff0b0f7812 */ /* 0x000fe400078ec0ff */
[----:B------:R-:W-:Y:S02]  /*5900*/  LOP3.LUT R20, R10, 0xffff, RZ, 0xc0, !PT ;  /* 0x0000ffff0a147812 */ /* 0x000fe400078ec0ff */
[----:B------:R-:W-:Y:S02]  /*5910*/  SHF.R.U32.HI R11, RZ, 0x8, R22 ;  /* 0x00000008ff0b7819 */ /* 0x000fe40000011616 */
[----:B------:R-:W-:Y:S02]  /*5920*/  SHF.R.U32.HI R10, RZ, 0x8, R37 ;  /* 0x00000008ff0a7819 */ /* 0x000fe40000011625 */
[----:B------:R-:W-:Y:S02]  /*5930*/  F2FP.SATFINITE.E4M3.F32.PACK_AB_MERGE_C R17, R17, R14, RZ ;  /* 0x0000000e1111723e */ /* 0x000fe400048070ff */
[----:B------:R-:W-:-:S02]  /*5940*/  SHF.R.U32.HI R14, RZ, 0x8, R28 ;  /* 0x00000008ff0e7819 */ /* 0x000fc4000001161c */
[----:B------:R-:W-:Y:S02]  /*5950*/  PRMT R15, R20, 0x3340, R15 ;  /* 0x00003340140f7816 */ /* 0x000fe4000000000f */
[----:B------:R-:W-:Y:S02]  /*5960*/  LOP3.LUT R20, R11, 0xffff, RZ, 0xc0, !PT ;  /* 0x0000ffff0b147812 */ /* 0x000fe400078ec0ff */
[----:B------:R-:W-:Y:S02]  /*5970*/  LOP3.LUT R21, R10, 0xffff, RZ, 0xc0, !PT ;  /* 0x0000ffff0a157812 */ /* 0x000fe400078ec0ff */
[----:B------:R-:W-:Y:S02]  /*5980*/  SHF.R.U32.HI R10, RZ, 0x8, R30 ;  /* 0x00000008ff0a7819 */ /* 0x000fe4000001161e */
[----:B------:R-:W-:Y:S02]  /*5990*/  LOP3.LUT R14, R14, 0xffff, RZ, 0xc0, !PT ;  /* 0x0000ffff0e0e7812 */ /* 0x000fe400078ec0ff */
[----:B------:R-:W-:-:S02]  /*59a0*/  PRMT R21, R21, 0x3340, R20 ;  /* 0x0000334015157816 */ /* 0x000fc40000000014 */
[----:B------:R-:W-:Y:S02]  /*59b0*/  LOP3.LUT R20, R10, 0xffff, RZ, 0xc0, !PT ;  /* 0x0000ffff0a147812 */ /* 0x000fe400078ec0ff */
[----:B------:R-:W-:Y:S02]  /*59c0*/  PRMT R22, R14, 0x3340, R1 ;  /* 0x000033400e167816 */ /* 0x000fe40000000001 */
[----:B------:R-:W-:Y:S02]  /*59d0*/  SHF.R.U32.HI R10, RZ, 0x8, R36 ;  /* 0x00000008ff0a7819 */ /* 0x000fe40000011624 */
[----:B------:R-:W-:Y:S02]  /*59e0*/  SHF.R.U32.HI R14, RZ, 0x8, R34 ;  /* 0x00000008ff0e7819 */ /* 0x000fe40000011622 */
[----:B------:R-:W-:Y:S02]  /*59f0*/  SHF.R.U32.HI R11, RZ, 0x8, R27 ;  /* 0x00000008ff0b7819 */ /* 0x000fe4000001161b */
[----:B------:R-:W-:-:S02]  /*5a00*/  LOP3.LUT R10, R10, 0xffff, RZ, 0xc0, !PT ;  /* 0x0000ffff0a0a7812 */ /* 0x000fc400078ec0ff */
[----:B------:R-:W-:Y:S02]  /*5a10*/  LOP3.LUT R23, R14, 0xffff, RZ, 0xc0, !PT ;  /* 0x0000ffff0e177812 */ /* 0x000fe400078ec0ff */
[----:B------:R-:W-:Y:S01]  /*5a20*/  LOP3.LUT R28, R11, 0xffff, RZ, 0xc0, !PT ;  /* 0x0000ffff0b1c7812 */ /* 0x000fe200078ec0ff */
[----:B------:R-:W-:Y:S01]  /*5a30*/  IMAD.MOV.U32 R11, RZ, RZ, 0x3dc6b27f ;  /* 0x3dc6b27fff0b7424 */ /* 0x000fe200078e00ff */
[--C-:B------:R-:W-:Y:S01]  /*5a40*/  PRMT R14, R20, 0x3340, R1.reuse ;  /* 0x00003340140e7816 */ /* 0x100fe20000000001 */
[----:B------:R-:W-:Y:S01]  /*5a50*/  FADD R20, R9, -1 ;  /* 0xbf80000009147421 */ /* 0x000fe20000000000 */
[----:B------:R-:W-:Y:S02]  /*5a60*/  PRMT R30, R10, 0x3340, R1 ;  /* 0x000033400a1e7816 */ /* 0x000fe40000000001 */
[----:B------:R-:W-:Y:S01]  /*5a70*/  PRMT R10, R15, 0x5410, R22 ;  /* 0x000054100f0a7816 */ /* 0x000fe20000000016 */
[----:B------:R-:W-:Y:S01]  /*5a80*/  FADD R22, R8, -1 ;  /* 0xbf80000008167421 */ /* 0x000fe20000000000 */
[----:B------:R-:W-:Y:S01]  /*5a90*/  FFMA.FTZ R9, R20, R11, -0.16845393180847167969 ;  /* 0xbe2c7f3014097423 */ /* 0x000fe2000001000b */
[----:B------:R-:W-:-:S02]  /*5aa0*/  LOP3.LUT R31, R31, 0xffff, RZ, 0xc0, !PT ;  /* 0x0000ffff1f1f7812 */ /* 0x000fc400078ec0ff */
[----:B------:R-:W-:Y:S01]  /*5ab0*/  FFMA.FTZ R15, R22, R11, -0.16845393180847167969 ;  /* 0xbe2c7f30160f7423 */ /* 0x000fe2000001000b */
[----:B------:R-:W-:Y:S01]  /*5ac0*/  FFMA.FTZ R11, R20, R9, 0.1716887056827545166 ;  /* 0x3e2fcf2a140b7423 */ /* 0x000fe20000010009 */
[----:B------:R-:W-:Y:S02]  /*5ad0*/  PRMT R9, R10, 0x5210, R31 ;  /* 0x000052100a097816 */ /* 0x000fe4000000001f */
[----:B------:R-:W-:Y:S01]  /*5ae0*/  FFMA.FTZ R15, R22, R15, 0.1716887056827545166 ;  /* 0x3e2fcf2a160f7423 */ /* 0x000fe2000001000f */
[----:B------:R-:W-:Y:S01]  /*5af0*/  PRMT R25, R28, 0x3340, R23 ;  /* 0x000033401c197816 */ /* 0x000fe20000000017 */
[----:B------:R-:W-:Y:S01]  /*5b00*/  FFMA.FTZ R11, R20, R11, -0.17900948226451873779 ;  /* 0xbe374e43140b7423 */ /* 0x000fe2000001000b */
[----:B------:R-:W-:Y:S02]  /*5b10*/  SHF.R.U32.HI R10, RZ, 0x8, R32 ;  /* 0x00000008ff0a7819 */ /* 0x000fe40000011620 */
[----:B------:R-:W-:Y:S01]  /*5b20*/  PRMT R28, R21, 0x5410, R14 ;  /* 0x00005410151c7816 */ /* 0x000fe2000000000e */
[----:B------:R-:W-:Y:S01]  /*5b30*/  FFMA.FTZ R21, R22, R15, -0.17900948226451873779 ;  /* 0xbe374e4316157423 */ /* 0x000fe2000001000f */
[----:B------:R-:W-:Y:S01]  /*5b40*/  LOP3.LUT R29, R29, 0xffff, RZ, 0xc0, !PT ;  /* 0x0000ffff1d1d7812 */ /* 0x000fe200078ec0ff */
[----:B------:R-:W-:Y:S01]  /*5b50*/  FFMA.FTZ R15, R20, R11, 0.20512372255325317383 ;  /* 0x3e520bf4140f7423 */ /* 0x000fe2000001000b */
[----:B------:R-:W-:Y:S01]  /*5b60*/  LOP3.LUT R23, R10, 0xffff, RZ, 0xc0, !PT ;  /* 0x0000ffff0a177812 */ /* 0x000fe200078ec0ff */
[----:B------:R-:W-:Y:S01]  /*5b70*/  FFMA.FTZ R21, R22, R21, 0.20512372255325317383 ;  /* 0x3e520bf416157423 */ /* 0x000fe20000010015 */
[----:B------:R-:W-:Y:S01]  /*5b80*/  PRMT R8, R24, 0x4210, R31 ;  /* 0x0000421018087816 */ /* 0x000fe2000000001f */
[----:B------:R-:W-:Y:S01]  /*5b90*/  FFMA.FTZ R15, R20, R15, -0.24046532809734344482 ;  /* 0xbe763c8b140f7423 */ /* 0x000fe2000001000f */
[--C-:B------:R-:W-:Y:S01]  /*5ba0*/  PRMT R10, R26, 0x4210, R29.reuse ;  /* 0x000042101a0a7816 */ /* 0x100fe2000000001d */
[----:B------:R-:W-:Y:S01]  /*5bb0*/  FFMA.FTZ R21, R22, R21, -0.24046532809734344482 ;  /* 0xbe763c8b16157423 */ /* 0x000fe20000010015 */
[----:B------:R-:W-:Y:S01]  /*5bc0*/  PRMT R11, R28, 0x5210, R29 ;  /* 0x000052101c0b7816 */ /* 0x000fe2000000001d */
[----:B------:R-:W-:Y:S01]  /*5bd0*/  FFMA.FTZ R15, R20, R15, 0.28857114911079406738 ;  /* 0x3e93bf99140f7423 */ /* 0x000fe2000001000f */
[----:B------:R-:W-:Y:S01]  /*5be0*/  SHF.R.U32.HI R14, RZ, 0x8, R33 ;  /* 0x00000008ff0e7819 */ /* 0x000fe20000011621 */
[----:B------:R-:W0:Y:S01]  /*5bf0*/  LDC.64 R28, c[0x0][0x398] ;  /* 0x0000e600ff1c7b82 */ /* 0x000e220000000a00 */
[----:B------:R-:W-:Y:S01]  /*5c00*/  ISETP.GE.U32.AND P1, PT, R6, 0x7f800000, PT ;  /* 0x7f8000000600780c */ /* 0x000fe20003f26070 */
[----:B------:R-:W-:Y:S01]  /*5c10*/  STSM.16.M88.4 [R3], R8 ;  /* 0x0000000803007844 */ /* 0x000fe20000000200 */
[----:B------:R-:W-:-:S05]  /*5c20*/  LOP3.LUT R14, R14, 0xffff, RZ, 0xc0, !PT ;  /* 0x0000ffff0e0e7812 */ /* 0x000fca00078ec0ff */
[----:B------:R-:W-:Y:S01]  /*5c30*/  BAR.SYNC.DEFER_BLOCKING 0x0 ;  /* 0x0000000000007b1d */ /* 0x000fe20000010000 */
[----:B------:R-:W-:Y:S01]  /*5c40*/  PRMT R24, R23, 0x3340, R14 ;  /* 0x0000334017187816 */ /* 0x000fe2000000000e */
[----:B------:R-:W-:Y:S01]  /*5c50*/  FFMA.FTZ R23, R22, R21, 0.28857114911079406738 ;  /* 0x3e93bf9916177423 */ /* 0x000fe20000010015 */
[----:B------:R-:W-:Y:S01]  /*5c60*/  LOP3.LUT R14, R0, 0x1ff, RZ, 0xc0, !PT ;  /* 0x000001ff000e7812 */ /* 0x000fe200078ec0ff */
[----:B------:R-:W-:Y:S01]  /*5c70*/  FFMA.FTZ R21, R20, R15, -0.36067417263984680176 ;  /* 0xbeb8aa4914157423 */ /* 0x000fe2000001000f */
[----:B------:R-:W-:Y:S01]  /*5c80*/  ISETP.GE.U32.AND P2, PT, R7, 0x7f800000, PT ;  /* 0x7f8000000700780c */ /* 0x000fe20003f46070 */
[----:B------:R-:W-:Y:S01]  /*5c90*/  FFMA.FTZ R23, R22, R23, -0.36067417263984680176 ;  /* 0xbeb8aa4916177423 */ /* 0x000fe20000010017 */
[----:B------:R-:W-:Y:S01]  /*5ca0*/  LEA R15, R14, UR6, 0x4 ;  /* 0x000000060e0f7c11 */ /* 0x000fe2000f8e20ff */
[----:B------:R-:W-:Y:S01]  /*5cb0*/  FFMA.FTZ R21, R20, R21, 0.48089820146560668945 ;  /* 0x3ef6384a14157423 */ /* 0x000fe20000010015 */
[----:B------:R-:W-:Y:S01]  /*5cc0*/  SHF.R.U32.HI R14, RZ, 0x8, R38 ;  /* 0x00000008ff0e7819 */ /* 0x000fe20000011626 */
[----:B------:R-:W-:Y:S01]  /*5cd0*/  FFMA.FTZ R23, R22, R23, 0.48089820146560668945 ;  /* 0x3ef6384a16177423 */ /* 0x000fe20000010017 */
[----:B------:R-:W-:Y:S01]  /*5ce0*/  FSETP.NEU.AND P0, PT, R6, RZ, PT ;  /* 0x000000ff0600720b */ /* 0x000fe20003f0d000 */
[----:B------:R-:W-:Y:S01]  /*5cf0*/  FFMA.FTZ R21, R20, R21, -0.72134751081466674805 ;  /* 0xbf38aa3b14157423 */ /* 0x000fe20000010015 */
[----:B------:R-:W-:Y:S01]  /*5d00*/  LOP3.LUT R26, R14, 0xffff, RZ, 0xc0, !PT ;  /* 0x0000ffff0e1a7812 */ /* 0x000fe200078ec0ff */
[----:B------:R-:W-:Y:S01]  /*5d10*/  FFMA.FTZ R23, R22, R23, -0.72134751081466674805 ;  /* 0xbf38aa3b16177423 */ /* 0x000fe20000010017 */
[----:B------:R-:W1:Y:S01]  /*5d20*/  LDC R14, c[0x0][0x3e8] ;  /* 0x0000fa00ff0e7b82 */ /* 0x000e620000000800 */
[----:B------:R-:W-:Y:S01]  /*5d30*/  FMUL R21, R20, R21 ;  /* 0x0000001514157220 */ /* 0x000fe20000400000 */
[----:B--2---:R-:W-:Y:S01]  /*5d40*/  PRMT R52, R52, 0x6540, R54 ;  /* 0x0000654034347816 */ /* 0x004fe20000000036 */
[----:B------:R-:W-:Y:S01]  /*5d50*/  FMUL R23, R22, R23 ;  /* 0x0000001716177220 */ /* 0x000fe20000400000 */
[----:B------:R-:W-:Y:S01]  /*5d60*/  PRMT R27, R26, 0x3340, R1 ;  /* 0x000033401a1b7816 */ /* 0x000fe20000000001 */
[----:B------:R-:W-:Y:S01]  /*5d70*/  FMUL R21, R20, R21 ;  /* 0x0000001514157220 */ /* 0x000fe20000400000 */
[----:B------:R-:W-:Y:S01]  /*5d80*/  PRMT R30, R25, 0x5410, R30 ;  /* 0x00005410191e7816 */ /* 0x000fe2000000001e */
[----:B------:R-:W-:Y:S01]  /*5d90*/  FMUL R23, R22, R23 ;  /* 0x0000001716177220 */ /* 0x000fe20000400000 */
[----:B------:R-:W-:Y:S01]  /*5da0*/  PRMT R27, R24, 0x5410, R27 ;  /* 0x00005410181b7816 */ /* 0x000fe2000000001b */
[----:B------:R-:W2:Y:S01]  /*5db0*/  LDS.128 R8, [R15] ;  /* 0x000000000f087984 */ /* 0x000ea20000000c00 */
[----:B------:R-:W-:Y:S01]  /*5dc0*/  FFMA.FTZ R21, R20, 1.4426950216293334961, R21 ;  /* 0x3fb8aa3b14157823 */ /* 0x000fe20000010015 */
[----:B------:R-:W-:Y:S01]  /*5dd0*/  FFMA.FTZ R22, R22, 1.4426950216293334961, R23 ;  /* 0x3fb8aa3b16167823 */ /* 0x000fe20000010017 */
[----:B------:R-:W-:-:S02]  /*5de0*/  @P1 IMAD.MOV.U32 R23, RZ, RZ, 0x7f800000 ;  /* 0x7f800000ff171424 */ /* 0x000fc400078e00ff */
[----:B------:R-:W-:Y:S01]  /*5df0*/  FADD R12, R12, R21 ;  /* 0x000000150c0c7221 */ /* 0x000fe20000000000 */
[----:B------:R-:W-:Y:S01]  /*5e00*/  FADD R13, R13, R22 ;  /* 0x000000160d0d7221 */ /* 0x000fe20000000000 */
[----:B------:R-:W-:Y:S01]  /*5e10*/  @P1 FFMA.FTZ R12, R6, R23, +INF ;  /* 0x7f800000060c1423 */ /* 0x000fe20000010017 */
[----:B------:R-:W-:Y:S01]  /*5e20*/  @P2 IMAD.MOV.U32 R6, RZ, RZ, 0x7f800000 ;  /* 0x7f800000ff062424 */ /* 0x000fe200078e00ff */
[----:B------:R-:W-:Y:S01]  /*5e30*/  SHF.R.U32.HI R23, RZ, 0x8, R0 ;  /* 0x00000008ff177819 */ /* 0x000fe20000011600 */
[----:B------:R-:W-:Y:S01]  /*5e40*/  IMAD R21, R52, UR5, RZ ;  /* 0x0000000534157c24 */ /* 0x000fe2000f8e02ff */
[C---:B------:R-:W-:Y:S01]  /*5e50*/  FSETP.NEU.AND P1, PT, R7.reuse, RZ, PT ;  /* 0x000000ff0700720b */ /* 0x040fe20003f2d000 */
[----:B------:R-:W-:Y:S01]  /*5e60*/  @P2 FFMA.FTZ R13, R7, R6, +INF ;  /* 0x7f800000070d2423 */ /* 0x000fe20000010006 */
[----:B------:R-:W-:Y:S01]  /*5e70*/  SGXT.U32 R23, R23, 0x1 ;  /* 0x000000011717781a */ /* 0x000fe20000000000 */
[----:B------:R-:W-:Y:S01]  /*5e80*/  USHF.R.S32.HI UR5, URZ, 0x1f, UR4 ;  /* 0x0000001fff057899 */ /* 0x000fe20008011404 */
[----:B------:R-:W-:-:S02]  /*5e90*/  LOP3.LUT R7, R16, 0xffff, RZ, 0xc0, !PT ;  /* 0x0000ffff10077812 */ /* 0x000fc400078ec0ff */
[----:B------:R-:W-:Y:S01]  /*5ea0*/  LOP3.LUT R16, R17, 0xffff, RZ, 0xc0, !PT ;  /* 0x0000ffff11107812 */ /* 0x000fe200078ec0ff */
[----:B-1----:R-:W-:Y:S01]  /*5eb0*/  IMAD R17, R23, R14, RZ ;  /* 0x0000000e17117224 */ /* 0x002fe200078e02ff */
[----:B0-----:R-:W-:Y:S01]  /*5ec0*/  IADD3 R6, P2, P3, R21, UR4, R28 ;  /* 0x0000000415067c10 */ /* 0x001fe2000fb5e01c */
[----:B------:R-:W0:Y:S01]  /*5ed0*/  LDCU UR4, c[0x0][0x3ec] ;  /* 0x00007d80ff0477ac */ /* 0x000e220008000800 */
[----:B------:R-:W-:Y:S02]  /*5ee0*/  SHF.R.S32.HI R20, RZ, 0x1f, R21 ;  /* 0x0000001fff147819 */ /* 0x000fe40000011415 */
[--C-:B------:R-:W-:Y:S02]  /*5ef0*/  PRMT R36, R18, 0x4210, R7.reuse ;  /* 0x0000421012247816 */ /* 0x100fe40000000007 */
[----:B------:R-:W-:Y:S02]  /*5f00*/  PRMT R37, R30, 0x5210, R7 ;  /* 0x000052101e257816 */ /* 0x000fe40000000007 */
[--C-:B------:R-:W-:Y:S01]  /*5f10*/  PRMT R38, R19, 0x4210, R16.reuse ;  /* 0x0000421013267816 */ /* 0x100fe20000000010 */
[----:B------:R-:W-:Y:S01]  /*5f20*/  IMAD R19, R14, 0x2, R17 ;  /* 0x000000020e137824 */ /* 0x000fe200078e0211 */
[----:B------:R-:W-:Y:S01]  /*5f30*/  PRMT R39, R27, 0x5210, R16 ;  /* 0x000052101b277816 */ /* 0x000fe20000000010 */
[----:B------:R-:W-:Y:S01]  /*5f40*/  BAR.SYNC.DEFER_BLOCKING 0x0 ;  /* 0x0000000000007b1d */ /* 0x000fe20000010000 */
[----:B------:R-:W-:Y:S01]  /*5f50*/  IADD3.X R7, PT, PT, R20, UR5, R29, P2, P3 ;  /* 0x0000000514077c10 */ /* 0x000fe200097e641d */
[----:B------:R-:W-:Y:S01]  /*5f60*/  IMAD R21, R14, 0x2, R19 ;  /* 0x000000020e157824 */ /* 0x000fe200078e0213 */
[----:B------:R-:W-:-:S02]  /*5f70*/  IADD3 R16, P2, PT, R17, R6, RZ ;  /* 0x0000000611107210 */ /* 0x000fc40007f5e0ff */
[----:B------:R-:W-:Y:S02]  /*5f80*/  FSEL R12, R12, -INF , P0 ;  /* 0xff8000000c0c7808 */ /* 0x000fe40000000000 */
[----:B------:R-:W-:Y:S01]  /*5f90*/  LEA.HI.X.SX32 R17, R17, R7, 0x1, P2 ;  /* 0x0000000711117211 */ /* 0x000fe200010f0eff */
[----:B0-----:R-:W-:Y:S01]  /*5fa0*/  UIMAD UR4, UR8, UR4, URZ ;  /* 0x00000004080472a4 */ /* 0x001fe2000f8e02ff */
[----:B------:R-:W-:Y:S01]  /*5fb0*/  IADD3 R18, P2, PT, R19, R6, RZ ;  /* 0x0000000613127210 */ /* 0x000fe20007f5e0ff */
[----:B------:R-:W-:Y:S01]  /*5fc0*/  FFMA R12, R12, 0.69314718246459960938, R5 ;  /* 0x3f3172180c0c7823 */ /* 0x000fe20000000005 */
[C---:B--2---:R-:W-:Y:S01]  /*5fd0*/  PRMT R41, R8.reuse, 0x7773, RZ ;  /* 0x0000777308297816 */ /* 0x044fe200000000ff */
[----:B------:R-:W-:Y:S01]  /*5fe0*/  USHF.L.U32 UR7, UR4, 0x2, URZ ;  /* 0x0000000204077899 */ /* 0x000fe200080006ff */
[----:B------:R-:W-:Y:S01]  /*5ff0*/  PRMT R35, R8, 0x7772, RZ ;  /* 0x0000777208237816 */ /* 0x000fe200000000ff */
[----:B------:R-:W-:Y:S01]  /*6000*/  IMAD.SHL.U32 R5, R52, 0x4, RZ ;  /* 0x0000000434057824 */ /* 0x000fe200078e00ff */
[C---:B------:R-:W-:Y:S01]  /*6010*/  PRMT R53, R8.reuse, 0x7771, RZ ;  /* 0x0000777108357816 */ /* 0x040fe200000000ff */
[----:B------:R-:W-:Y:S01]  /*6020*/  UIMAD.WIDE UR4, UR4, 0x4, URZ ;  /* 0x00000004040478a5 */ /* 0x000fe2000f8e02ff */
[----:B------:R-:W-:-:S02]  /*6030*/  PRMT R25, R8, 0x7770, RZ ;  /* 0x0000777008197816 */ /* 0x000fc400000000ff */
[----:B------:R-:W-:Y:S02]  /*6040*/  LEA.HI.X.SX32 R19, R19, R7, 0x1, P2 ;  /* 0x0000000713137211 */ /* 0x000fe400010f0eff */
[----:B------:R-:W-:Y:S02]  /*6050*/  IADD3 R8, P2, PT, R21, R6, RZ ;  /* 0x0000000615087210 */ /* 0x000fe40007f5e0ff */
[C---:B------:R-:W-:Y:S01]  /*6060*/  PRMT R49, R9.reuse, 0x7773, RZ ;  /* 0x0000777309317816 */ /* 0x040fe200000000ff */
[----:B------:R0:W-:Y:S01]  /*6070*/  STSM.16.M88.4 [R3], R36 ;  /* 0x0000002403007844 */ /* 0x0001e20000000200 */
[C---:B------:R-:W-:Y:S02]  /*6080*/  PRMT R43, R9.reuse, 0x7772, RZ ;  /* 0x00007772092b7816 */ /* 0x040fe400000000ff */
[C---:B------:R-:W-:Y:S01]  /*6090*/  PRMT R31, R9.reuse, 0x7771, RZ ;  /* 0x00007771091f7816 */ /* 0x040fe200000000ff */
[----:B------:R-:W-:Y:S01]  /*60a0*/  BAR.SYNC.DEFER_BLOCKING 0x0 ;  /* 0x0000000000007b1d */ /* 0x000fe20000010000 */
[----:B------:R-:W-:-:S02]  /*60b0*/  PRMT R55, R9, 0x7770, RZ ;  /* 0x0000777009377816 */ /* 0x000fc400000000ff */
[----:B------:R-:W-:Y:S02]  /*60c0*/  LEA.HI.X.SX32 R9, R21, R7, 0x1, P2 ;  /* 0x0000000715097211 */ /* 0x000fe400010f0eff */
[C---:B------:R-:W-:Y:S02]  /*60d0*/  PRMT R47, R10.reuse, 0x7773, RZ ;  /* 0x000077730a2f7816 */ /* 0x040fe400000000ff */
[C---:B------:R-:W-:Y:S02]  /*60e0*/  PRMT R33, R10.reuse, 0x7771, RZ ;  /* 0x000077710a217816 */ /* 0x040fe400000000ff */
[----:B------:R-:W-:Y:S02]  /*60f0*/  PRMT R27, R10, 0x7770, RZ ;  /* 0x000077700a1b7816 */ /* 0x000fe400000000ff */
[----:B------:R-:W-:Y:S01]  /*6100*/  PRMT R45, R11, 0x7773, RZ ;  /* 0x000077730b2d7816 */ /* 0x000fe200000000ff */
[----:B0-----:R-:W-:Y:S01]  /*6110*/  IMAD R3, R14, 0x2, R21 ;  /* 0x000000020e037824 */ /* 0x001fe200078e0215 */
[----:B------:R-:W-:-:S02]  /*6120*/  PRMT R37, R10, 0x7772, RZ ;  /* 0x000077720a257816 */ /* 0x000fc400000000ff */
[----:B------:R-:W-:Y:S01]  /*6130*/  PRMT R39, R11, 0x7772, RZ ;  /* 0x000077720b277816 */ /* 0x000fe200000000ff */
[C---:B------:R-:W-:Y:S01]  /*6140*/  IMAD R21, R14.reuse, 0x2, R3 ;  /* 0x000000020e157824 */ /* 0x040fe200078e0203 */
[-C--:B------:R-:W-:Y:S02]  /*6150*/  IADD3 R10, P2, PT, R3, R6.reuse, RZ ;  /* 0x00000006030a7210 */ /* 0x080fe40007f5e0ff */
[C---:B------:R-:W-:Y:S01]  /*6160*/  PRMT R51, R11.reuse, 0x7771, RZ ;  /* 0x000077710b337816 */ /* 0x040fe200000000ff */
[C---:B------:R-:W-:Y:S01]  /*6170*/  IMAD R23, R14.reuse, 0x2, R21 ;  /* 0x000000020e177824 */ /* 0x040fe200078e0215 */
[----:B------:R-:W-:Y:S02]  /*6180*/  PRMT R29, R11, 0x7770, RZ ;  /* 0x000077700b1d7816 */ /* 0x000fe400000000ff */
[----:B------:R-:W-:Y:S01]  /*6190*/  LEA.HI.X.SX32 R11, R3, R7, 0x1, P2 ;  /* 0x00000007030b7211 */ /* 0x000fe200010f0eff */
[----:B------:R-:W-:Y:S01]  /*61a0*/  IMAD R3, R14, 0x2, R23 ;  /* 0x000000020e037824 */ /* 0x000fe200078e0217 */
[----:B------:R0:W-:Y:S01]  /*61b0*/  STG.E.U8 desc[UR12][R16.64], R25 ;  /* 0x0000001910007986 */ /* 0x0001e2000c10110c */
[----:B------:R-:W-:-:S02]  /*61c0*/  IADD3 R20, P2, PT, R21, R6, RZ ;  /* 0x0000000615147210 */ /* 0x000fc40007f5e0ff */
[-C--:B------:R-:W-:Y:S01]  /*61d0*/  IADD3 R22, P3, PT, R23, R6.reuse, RZ ;  /* 0x0000000617167210 */ /* 0x080fe20007f7e0ff */
[----:B------:R1:W-:Y:S01]  /*61e0*/  STG.E.U8 desc[UR12][R18.64], R55 ;  /* 0x0000003712007986 */ /* 0x0003e2000c10110c */
[-C--:B------:R-:W-:Y:S02]  /*61f0*/  LEA.HI.X.SX32 R21, R21, R7.reuse, 0x1, P2 ;  /* 0x0000000715157211 */ /* 0x080fe400010f0eff */
[-C--:B------:R-:W-:Y:S01]  /*6200*/  LEA.HI.X.SX32 R23, R23, R7.reuse, 0x1, P3 ;  /* 0x0000000717177211 */ /* 0x080fe200018f0eff */
[----:B------:R2:W-:Y:S01]  /*6210*/  STG.E.U8 desc[UR12][R8.64], R27 ;  /* 0x0000001b08007986 */ /* 0x0005e2000c10110c */
[----:B------:R-:W-:Y:S02]  /*6220*/  FSEL R13, R13, -INF , P1 ;  /* 0xff8000000d0d7808 */ /* 0x000fe40000800000 */
[----:B------:R-:W-:Y:S01]  /*6230*/  LOP3.LUT P0, RZ, R0, 0x100, RZ, 0xc0, !PT ;  /* 0x0000010000ff7812 */ /* 0x000fe2000780c0ff */
[C---:B0-----:R-:W-:Y:S01]  /*6240*/  IMAD R25, R14.reuse, 0x2, R3 ;  /* 0x000000020e197824 */ /* 0x041fe200078e0203 */
[-C--:B------:R-:W-:Y:S01]  /*6250*/  IADD3 R16, P2, PT, R3, R6.reuse, RZ ;  /* 0x0000000603107210 */ /* 0x080fe20007f5e0ff */
[----:B------:R0:W-:Y:S01]  /*6260*/  STG.E.U8 desc[UR12][R10.64], R29 ;  /* 0x0000001d0a007986 */ /* 0x0001e2000c10110c */
[----:B------:R-:W-:Y:S01]  /*6270*/  FFMA R13, R13, 0.69314718246459960938, R4 ;  /* 0x3f3172180d0d7823 */ /* 0x000fe20000000004 */
[C---:B-1----:R-:W-:Y:S01]  /*6280*/  IMAD R19, R14.reuse, 0x2, R25 ;  /* 0x000000020e137824 */ /* 0x042fe200078e0219 */
[-C--:B------:R-:W-:Y:S01]  /*6290*/  LEA.HI.X.SX32 R17, R3, R7.reuse, 0x1, P2 ;  /* 0x0000000703117211 */ /* 0x080fe200010f0eff */
[----:B------:R1:W-:Y:S02]  /*62a0*/  STG.E.U8 desc[UR12][R20.64], R53 ;  /* 0x0000003514007986 */ /* 0x0003e4000c10110c */
[C---:B--2---:R-:W-:Y:S01]  /*62b0*/  IMAD R27, R14.reuse, 0x2, R19 ;  /* 0x000000020e1b7824 */ /* 0x044fe200078e0213 */
[-C--:B------:R-:W-:Y:S01]  /*62c0*/  IADD3 R8, P2, PT, R25, R6.reuse, RZ ;  /* 0x0000000619087210 */ /* 0x080fe20007f5e0ff */
[----:B------:R2:W-:Y:S01]  /*62d0*/  STG.E.U8 desc[UR12][R22.64], R31 ;  /* 0x0000001f16007986 */ /* 0x0005e2000c10110c */
[-C--:B------:R-:W-:Y:S01]  /*62e0*/  IADD3 R18, P3, PT, R19, R6.reuse, RZ ;  /* 0x0000000613127210 */ /* 0x080fe20007f7e0ff */
[C---:B------:R-:W-:Y:S01]  /*62f0*/  IMAD R3, R14.reuse, 0x2, R27 ;  /* 0x000000020e037824 */ /* 0x040fe200078e021b */
[-C--:B------:R-:W-:Y:S01]  /*6300*/  LEA.HI.X.SX32 R9, R25, R7.reuse, 0x1, P2 ;  /* 0x0000000719097211 */ /* 0x080fe200010f0eff */
[----:B------:R-:W-:Y:S01]  /*6310*/  STG.E.U8 desc[UR12][R16.64], R33 ;  /* 0x0000002110007986 */ /* 0x000fe2000c10110c */
[-C--:B0-----:R-:W-:Y:S01]  /*6320*/  IADD3 R10, P2, PT, R27, R6.reuse, RZ ;  /* 0x000000061b0a7210 */ /* 0x081fe20007f5e0ff */
[C---:B------:R-:W-:Y:S01]  /*6330*/  IMAD R29, R14.reuse, 0x2, R3 ;  /* 0x000000020e1d7824 */ /* 0x040fe200078e0203 */
[-C--:B------:R-:W-:Y:S01]  /*6340*/  LEA.HI.X.SX32 R19, R19, R7.reuse, 0x1, P3 ;  /* 0x0000000713137211 */ /* 0x080fe200018f0eff */
[----:B------:R0:W-:Y:S01]  /*6350*/  STG.E.U8 desc[UR12][R8.64], R51 ;  /* 0x0000003308007986 */ /* 0x0001e2000c10110c */
[-C--:B------:R-:W-:Y:S01]  /*6360*/  LEA.HI.X.SX32 R11, R27, R7.reuse, 0x1, P2 ;  /* 0x000000071b0b7211 */ /* 0x080fe200010f0eff */
[C---:B------:R-:W-:Y:S01]  /*6370*/  IMAD R25, R14.reuse, 0x2, R29 ;  /* 0x000000020e197824 */ /* 0x040fe200078e021d */
[-C--:B-1----:R-:W-:Y:S01]  /*6380*/  IADD3 R20, P2, PT, R3, R6.reuse, RZ ;  /* 0x0000000603147210 */ /* 0x082fe20007f5e0ff */
[----:B------:R1:W-:Y:S01]  /*6390*/  STG.E.U8 desc[UR12][R18.64], R35 ;  /* 0x0000002312007986 */ /* 0x0003e2000c10110c */
[-C--:B--2---:R-:W-:Y:S01]  /*63a0*/  IADD3 R22, P3, PT, R29, R6.reuse, RZ ;  /* 0x000000061d167210 */ /* 0x084fe20007f7e0ff */
[C---:B------:R-:W-:Y:S01]  /*63b0*/  IMAD R31, R14.reuse, 0x2, R25 ;  /* 0x000000020e1f7824 */ /* 0x040fe200078e0219 */
[-C--:B------:R-:W-:Y:S01]  /*63c0*/  LEA.HI.X.SX32 R21, R3, R7.reuse, 0x1, P2 ;  /* 0x0000000703157211 */ /* 0x080fe200010f0eff */
[----:B------:R-:W-:Y:S01]  /*63d0*/  STG.E.U8 desc[UR12][R10.64], R43 ;  /* 0x0000002b0a007986 */ /* 0x000fe2000c10110c */
[-C--:B------:R-:W-:Y:S01]  /*63e0*/  LEA.HI.X.SX32 R23, R29, R7.reuse, 0x1, P3 ;  /* 0x000000071d177211 */ /* 0x080fe200018f0eff */
[C---:B------:R-:W-:Y:S01]  /*63f0*/  IMAD R27, R14.reuse, 0x2, R31 ;  /* 0x000000020e1b7824 */ /* 0x040fe200078e021f */
[CC--:B0-----:R-:W-:Y:S01]  /*6400*/  IADD3 R8, P2, PT, R25.reuse, R6.reuse, RZ ;  /* 0x0000000619087210 */ /* 0x0c1fe20007f5e0ff */
[----:B------:R-:W-:Y:S02]  /*6410*/  STG.E.U8 desc[UR12][R20.64], R37 ;  /* 0x0000002514007986 */ /* 0x000fe4000c10110c */
[C---:B------:R-:W-:Y:S01]  /*6420*/  IMAD R33, R14.reuse, 0x2, R27 ;  /* 0x000000020e217824 */ /* 0x040fe200078e021b */
[----:B------:R-:W-:Y:S01]  /*6430*/  LEA.HI.X.SX32 R9, R25, R7, 0x1, P2 ;  /* 0x0000000719097211 */ /* 0x000fe200010f0eff */
[----:B------:R0:W-:Y:S02]  /*6440*/  STG.E.U8 desc[UR12][R22.64], R39 ;  /* 0x0000002716007986 */ /* 0x0001e4000c10110c */
[----:B------:R-:W-:Y:S01]  /*6450*/  IMAD R3, R14, 0x2, R33 ;  /* 0x000000020e037824 */ /* 0x000fe200078e0221 */
[----:B------:R-:W-:-:S02]  /*6460*/  IADD3 R16, P2, PT, R31, R6, RZ ;  /* 0x000000061f107210 */ /* 0x000fc40007f5e0ff */
[-C--:B------:R-:W-:Y:S01]  /*6470*/  IADD3 R24, P3, PT, R33, R6.reuse, RZ ;  /* 0x0000000621187210 */ /* 0x080fe20007f7e0ff */
[C---:B------:R-:W-:Y:S01]  /*6480*/  IMAD R29, R14.reuse, 0x2, R3 ;  /* 0x000000020e1d7824 */ /* 0x040fe200078e0203 */
[-C--:B------:R-:W-:Y:S01]  /*6490*/  LEA.HI.X.SX32 R17, R31, R7.reuse, 0x1, P2 ;  /* 0x000000071f117211 */ /* 0x080fe200010f0eff */
[----:B------:R-:W-:Y:S01]  /*64a0*/  STG.E.U8 desc[UR12][R8.64], R41 ;  /* 0x0000002908007986 */ /* 0x000fe2000c10110c */
[-C--:B------:R-:W-:Y:S01]  /*64b0*/  LEA.HI.X.SX32 R25, R33, R7.reuse, 0x1, P3 ;  /* 0x0000000721197211 */ /* 0x080fe200018f0eff */
[C---:B-1----:R-:W-:Y:S01]  /*64c0*/  IMAD R35, R14.reuse, 0x2, R29 ;  /* 0x000000020e237824 */ /* 0x042fe200078e021d */
[-C--:B------:R-:W-:Y:S01]  /*64d0*/  IADD3 R18, P2, PT, R27, R6.reuse, RZ ;  /* 0x000000061b127210 */ /* 0x080fe20007f5e0ff */
[----:B------:R-:W1:Y:S01]  /*64e0*/  LDS.128 R8, [R15] ;  /* 0x000000000f087984 */ /* 0x000e620000000c00 */
[-C--:B0-----:R-:W-:Y:S01]  /*64f0*/  IADD3 R22, P3, PT, R29, R6.reuse, RZ ;  /* 0x000000061d167210 */ /* 0x081fe20007f7e0ff */
[C---:B------:R-:W-:Y:S01]  /*6500*/  IMAD R31, R14.reuse, 0x2, R35 ;  /* 0x000000020e1f7824 */ /* 0x040fe200078e0223 */
[-C--:B------:R-:W-:Y:S01]  /*6510*/  LEA.HI.X.SX32 R19, R27, R7.reuse, 0x1, P2 ;  /* 0x000000071b137211 */ /* 0x080fe200010f0eff */
[----:B------:R0:W-:Y:S01]  /*6520*/  STG.E.U8 desc[UR12][R16.64], R49 ;  /* 0x0000003110007986 */ /* 0x0001e2000c10110c */
[-C--:B------:R-:W-:Y:S01]  /*6530*/  IADD3 R20, P2, PT, R3, R6.reuse, RZ ;  /* 0x0000000603147210 */ /* 0x080fe20007f5e0ff */
[C---:B------:R-:W-:Y:S01]  /*6540*/  IMAD R37, R14.reuse, 0x2, R31 ;  /* 0x000000020e257824 */ /* 0x040fe200078e021f */
[-C--:B------:R-:W-:Y:S01]  /*6550*/  IADD3 R26, P4, PT, R35, R6.reuse, RZ ;  /* 0x00000006231a7210 */ /* 0x080fe20007f9e0ff */
[----:B------:R2:W-:Y:S01]  /*6560*/  STG.E.U8 desc[UR12][R18.64], R47 ;  /* 0x0000002f12007986 */ /* 0x0005e2000c10110c */
[-C--:B------:R-:W-:Y:S01]  /*6570*/  LEA.HI.X.SX32 R21, R3, R7.reuse, 0x1, P2 ;  /* 0x0000000703157211 */ /* 0x080fe200010f0eff */
[C---:B------:R-:W-:Y:S01]  /*6580*/  IMAD R33, R14.reuse, 0x2, R37 ;  /* 0x000000020e217824 */ /* 0x040fe200078e0225 */
[-C--:B------:R-:W-:Y:S01]  /*6590*/  LEA.HI.X.SX32 R23, R29, R7.reuse, 0x1, P3 ;  /* 0x000000071d177211 */ /* 0x080fe200018f0eff */
[----:B------:R3:W-:Y:S01]  /*65a0*/  STG.E.U8 desc[UR12][R24.64], R45 ;  /* 0x0000002d18007986 */ /* 0x0007e2000c10110c */
[----:B------:R-:W-:Y:S01]  /*65b0*/  LEA.HI.X.SX32 R27, R35, R7, 0x1, P4 ;  /* 0x00000007231b7211 */ /* 0x000fe200020f0eff */
[----:B------:R-:W-:Y:S01]  /*65c0*/  IMAD R39, R14, 0x2, R33 ;  /* 0x000000020e277824 */ /* 0x000fe200078e0221 */
[----:B0-----:R-:W-:-:S03]  /*65d0*/  IADD3 R16, P2, PT, R31, R6, RZ ;  /* 0x000000061f107210 */ /* 0x001fc60007f5e0ff */
[----:B------:R-:W-:Y:S01]  /*65e0*/  IMAD R41, R14, 0x2, R39 ;  /* 0x000000020e297824 */ /* 0x000fe200078e0227 */
[----:B--2---:R-:W-:-:S03]  /*65f0*/  IADD3 R18, P3, PT, R37, R6, RZ ;  /* 0x0000000625127210 */ /* 0x004fc60007f7e0ff */
[C---:B------:R-:W-:Y:S01]  /*6600*/  IMAD R43, R14.reuse, 0x2, R41 ;  /* 0x000000020e2b7824 */ /* 0x040fe200078e0229 */
[-C--:B------:R-:W-:Y:S02]  /*6610*/  LEA.HI.X.SX32 R17, R31, R7.reuse, 0x1, P2 ;  /* 0x000000071f117211 */ /* 0x080fe400010f0eff */
[-C--:B---3--:R-:W-:Y:S01]  /*6620*/  IADD3 R24, P4, PT, R33, R6.reuse, RZ ;  /* 0x0000000621187210 */ /* 0x088fe20007f9e0ff */
[C---:B------:R-:W-:Y:S01]  /*6630*/  IMAD R3, R14.reuse, 0x2, R43 ;  /* 0x000000020e037824 */ /* 0x040fe200078e022b */
[-C--:B------:R-:W-:Y:S02]  /*6640*/  LEA.HI.X.SX32 R19, R37, R7.reuse, 0x1, P3 ;  /* 0x0000000725137211 */ /* 0x080fe400018f0eff */
[-C--:B------:R-:W-:Y:S01]  /*6650*/  IADD3 R30, P3, PT, R41, R6.reuse, RZ ;  /* 0x00000006291e7210 */ /* 0x080fe20007f7e0ff */
[C---:B------:R-:W-:Y:S01]  /*6660*/  IMAD R15, R14.reuse, 0x2, R3 ;  /* 0x000000020e0f7824 */ /* 0x040fe200078e0203 */
[----:B------:R-:W-:Y:S02]  /*6670*/  LEA.HI.X.SX32 R25, R33, R7, 0x1, P4 ;  /* 0x0000000721197211 */ /* 0x000fe400020f0eff */
[-C--:B------:R-:W-:Y:S01]  /*6680*/  IADD3 R28, P2, PT, R39, R6.reuse, RZ ;  /* 0x00000006271c7210 */ /* 0x080fe20007f5e0ff */
[----:B------:R-:W-:Y:S01]  /*6690*/  IMAD R45, R14, 0x2, R15 ;  /* 0x000000020e2d7824 */ /* 0x000fe200078e020f */
[----:B------:R-:W-:-:S02]  /*66a0*/  IADD3 R32, P4, PT, R43, R6, RZ ;  /* 0x000000062b207210 */ /* 0x000fc40007f9e0ff */
[-C--:B------:R-:W-:Y:S01]  /*66b0*/  LEA.HI.X.SX32 R31, R41, R7.reuse, 0x1, P3 ;  /* 0x00000007291f7211 */ /* 0x080fe200018f0eff */
[C---:B------:R-:W-:Y:S01]  /*66c0*/  IMAD R47, R14.reuse, 0x2, R45 ;  /* 0x000000020e2f7824 */ /* 0x040fe200078e022d */
[-C--:B------:R-:W-:Y:S02]  /*66d0*/  LEA.HI.X.SX32 R29, R39, R7.reuse, 0x1, P2 ;  /* 0x00000007271d7211 */ /* 0x080fe400010f0eff */
[----:B------:R-:W-:Y:S01]  /*66e0*/  LEA.HI.X.SX32 R33, R43, R7, 0x1, P4 ;  /* 0x000000072b217211 */ /* 0x000fe200020f0eff */
[C---:B------:R-:W-:Y:S01]  /*66f0*/  IMAD R41, R14.reuse, 0x2, R47 ;  /* 0x000000020e297824 */ /* 0x040fe200078e022f */
[-C--:B------:R-:W-:Y:S02]  /*6700*/  IADD3 R34, P2, PT, R3, R6.reuse, RZ ;  /* 0x0000000603227210 */ /* 0x080fe40007f5e0ff */
[-C--:B------:R-:W-:Y:S01]  /*6710*/  IADD3 R36, P3, PT, R15, R6.reuse, RZ ;  /* 0x000000060f247210 */ /* 0x080fe20007f7e0ff */
[----:B------:R-:W-:Y:S01]  /*6720*/  IMAD R43, R14, 0x2, R41 ;  /* 0x000000020e2b7824 */ /* 0x000fe200078e0229 */
[----:B------:R-:W-:-:S02]  /*6730*/  IADD3 R38, P4, PT, R45, R6, RZ ;  /* 0x000000062d267210 */ /* 0x000fc40007f9e0ff */
[-C--:B------:R-:W-:Y:S01]  /*6740*/  LEA.HI.X.SX32 R35, R3, R7.reuse, 0x1, P2 ;  /* 0x0000000703237211 */ /* 0x080fe200010f0eff */
[----:B------:R-:W-:Y:S01]  /*6750*/  IMAD R3, R14, 0x2, R43 ;  /* 0x000000020e037824 */ /* 0x000fe200078e022b */
[-C--:B------:R-:W-:Y:S02]  /*6760*/  LEA.HI.X.SX32 R37, R15, R7.reuse, 0x1, P3 ;  /* 0x000000070f257211 */ /* 0x080fe400018f0eff */
[----:B------:R-:W-:Y:S02]  /*6770*/  LEA.HI.X.SX32 R39, R45, R7, 0x1, P4 ;  /* 0x000000072d277211 */ /* 0x000fe400020f0eff */
[-C--:B------:R-:W-:Y:S02]  /*6780*/  IADD3 R14, P2, PT, R47, R6.reuse, RZ ;  /* 0x000000062f0e7210 */ /* 0x080fe40007f5e0ff */
[-C--:B------:R-:W-:Y:S02]  /*6790*/  IADD3 R40, P3, PT, R41, R6.reuse, RZ ;  /* 0x0000000629287210 */ /* 0x080fe40007f7e0ff */
[----:B------:R-:W-:-:S02]  /*67a0*/  IADD3 R42, P4, PT, R43, R6, RZ ;  /* 0x000000062b2a7210 */ /* 0x000fc40007f9e0ff */
[----:B------:R-:W-:Y:S02]  /*67b0*/  IADD3 R6, P5, PT, R3, R6, RZ ;  /* 0x0000000603067210 */ /* 0x000fe40007fbe0ff */
[-C--:B------:R-:W-:Y:S02]  /*67c0*/  LEA.HI.X.SX32 R15, R47, R7.reuse, 0x1, P2 ;  /* 0x000000072f0f7211 */ /* 0x080fe400010f0eff */
[-C--:B------:R-:W-:Y:S02]  /*67d0*/  LEA.HI.X.SX32 R41, R41, R7.reuse, 0x1, P3 ;  /* 0x0000000729297211 */ /* 0x080fe400018f0eff */
[-C--:B------:R-:W-:Y:S02]  /*67e0*/  LEA.HI.X.SX32 R43, R43, R7.reuse, 0x1, P4 ;  /* 0x000000072b2b7211 */ /* 0x080fe400020f0eff */
[----:B-1----:R-:W-:Y:S02]  /*67f0*/  PRMT R69, R8, 0x7770, RZ ;  /* 0x0000777008457816 */ /* 0x002fe400000000ff */
[----:B------:R-:W-:-:S02]  /*6800*/  LEA.HI.X.SX32 R7, R3, R7, 0x1, P5 ;  /* 0x0000000703077211 */ /* 0x000fc400028f0eff */
[----:B------:R-:W-:Y:S01]  /*6810*/  PRMT R67, R9, 0x7770, RZ ;  /* 0x0000777009437816 */ /* 0x000fe200000000ff */
[----:B------:R0:W-:Y:S01]  /*6820*/  STG.E.U8 desc[UR12][R20.64], R69 ;  /* 0x0000004514007986 */ /* 0x0001e2000c10110c */
[----:B------:R-:W-:Y:S02]  /*6830*/  PRMT R65, R10, 0x7770, RZ ;  /* 0x000077700a417816 */ /* 0x000fe400000000ff */
[C---:B------:R-:W-:Y:S01]  /*6840*/  PRMT R3, R11.reuse, 0x7773, RZ ;  /* 0x000077730b037816 */ /* 0x040fe200000000ff */
[----:B------:R1:W-:Y:S01]  /*6850*/  STG.E.U8 desc[UR12][R22.64], R67 ;  /* 0x0000004316007986 */ /* 0x0003e2000c10110c */
[C---:B------:R-:W-:Y:S02]  /*6860*/  PRMT R49, R11.reuse, 0x7772, RZ ;  /* 0x000077720b317816 */ /* 0x040fe400000000ff */
[C---:B------:R-:W-:Y:S01]  /*6870*/  PRMT R57, R11.reuse, 0x7771, RZ ;  /* 0x000077710b397816 */ /* 0x040fe200000000ff */
[----:B------:R1:W-:Y:S01]  /*6880*/  STG.E.U8 desc[UR12][R26.64], R65 ;  /* 0x000000411a007986 */ /* 0x0003e2000c10110c */
[----:B------:R-:W-:-:S02]  /*6890*/  PRMT R11, R11, 0x7770, RZ ;  /* 0x000077700b0b7816 */ /* 0x000fc400000000ff */
[----:B------:R-:W-:Y:S01]  /*68a0*/  PRMT R63, R8, 0x7771, RZ ;  /* 0x00007771083f7816 */ /* 0x000fe200000000ff */
[----:B0-----:R-:W0:Y:S01]  /*68b0*/  LDC.64 R20, c[0x0][0x3a0] ;  /* 0x0000e800ff147b82 */ /* 0x001e220000000a00 */
[C---:B------:R-:W-:Y:S01]  /*68c0*/  PRMT R61, R9.reuse, 0x7771, RZ ;  /* 0x00007771093d7816 */ /* 0x040fe200000000ff */
[----:B------:R1:W-:Y:S01]  /*68d0*/  STG.E.U8 desc[UR12][R16.64], R11 ;  /* 0x0000000b10007986 */ /* 0x0003e2000c10110c */
[----:B------:R-:W-:Y:S02]  /*68e0*/  PRMT R59, R10, 0x7771, RZ ;  /* 0x000077710a3b7816 */ /* 0x000fe400000000ff */
[----:B------:R-:W-:Y:S01]  /*68f0*/  PRMT R55, R8, 0x7772, RZ ;  /* 0x0000777208377816 */ /* 0x000fe200000000ff */
[----:B------:R1:W-:Y:S01]  /*6900*/  STG.E.U8 desc[UR12][R18.64], R63 ;  /* 0x0000003f12007986 */ /* 0x0003e2000c10110c */
[C---:B------:R-:W-:Y:S02]  /*6910*/  PRMT R53, R9.reuse, 0x7772, RZ ;  /* 0x0000777209357816 */ /* 0x040fe400000000ff */
[----:B------:R-:W-:Y:S01]  /*6920*/  PRMT R51, R10, 0x7772, RZ ;  /* 0x000077720a337816 */ /* 0x000fe200000000ff */
[----:B------:R1:W-:Y:S01]  /*6930*/  STG.E.U8 desc[UR12][R24.64], R61 ;  /* 0x0000003d18007986 */ /* 0x0003e2000c10110c */
[----:B------:R-:W-:Y:S01]  /*6940*/  PRMT R47, R8, 0x7773, RZ ;  /* 0x00007773082f7816 */ /* 0x000fe200000000ff */
[----:B------:R-:W-:Y:S01]  /*6950*/  IMAD.SHL.U32 R8, R0, 0x2, RZ ;  /* 0x0000000200087824 */ /* 0x000fe200078e00ff */
[----:B------:R-:W-:Y:S01]  /*6960*/  PRMT R45, R9, 0x7773, RZ ;  /* 0x00007773092d7816 */ /* 0x000fe200000000ff */
[----:B------:R1:W-:Y:S01]  /*6970*/  STG.E.U8 desc[UR12][R28.64], R59 ;  /* 0x0000003b1c007986 */ /* 0x0003e2000c10110c */
[----:B------:R-:W-:Y:S01]  /*6980*/  PRMT R9, R10, 0x7773, RZ ;  /* 0x000077730a097816 */ /* 0x000fe200000000ff */
[----:B------:R-:W-:Y:S01]  /*6990*/  IMAD.HI R0, R52, 0x4, RZ ;  /* 0x0000000434007827 */ /* 0x000fe200078e02ff */
[----:B------:R-:W-:Y:S01]  /*69a0*/  LOP3.LUT R8, R8, 0x3f8, RZ, 0xc0, !PT ;  /* 0x000003f808087812 */ /* 0x000fe200078ec0ff */
[----:B------:R1:W-:Y:S04]  /*69b0*/  STG.E.U8 desc[UR12][R30.64], R57 ;  /* 0x000000391e007986 */ /* 0x0003e8000c10110c */
[----:B------:R1:W-:Y:S01]  /*69c0*/  STG.E.U8 desc[UR12][R32.64], R55 ;  /* 0x0000003720007986 */ /* 0x0003e2000c10110c */
[----:B0-----:R-:W-:-:S03]  /*69d0*/  IADD3 R4, P1, P2, R5, UR7, R20 ;  /* 0x0000000705047c10 */ /* 0x001fc6000fa3e014 */
[----:B------:R1:W-:Y:S01]  /*69e0*/  STG.E.U8 desc[UR12][R34.64], R53 ;  /* 0x0000003522007986 */ /* 0x0003e2000c10110c */
[----:B------:R-:W-:-:S03]  /*69f0*/  IADD3.X R5, PT, PT, R0, UR5, R21, P1, P2 ;  /* 0x0000000500057c10 */ /* 0x000fc60008fe4415 */
[----:B------:R1:W-:Y:S04]  /*6a00*/  STG.E.U8 desc[UR12][R36.64], R51 ;  /* 0x0000003324007986 */ /* 0x0003e8000c10110c */
[----:B------:R1:W-:Y:S04]  /*6a10*/  STG.E.U8 desc[UR12][R38.64], R49 ;  /* 0x0000003126007986 */ /* 0x0003e8000c10110c */
[----:B------:R1:W-:Y:S04]  /*6a20*/  STG.E.U8 desc[UR12][R14.64], R47 ;  /* 0x0000002f0e007986 */ /* 0x0003e8000c10110c */
[----:B------:R1:W-:Y:S04]  /*6a30*/  STG.E.U8 desc[UR12][R40.64], R45 ;  /* 0x0000002d28007986 */ /* 0x0003e8000c10110c */
[----:B------:R1:W-:Y:S04]  /*6a40*/  STG.E.U8 desc[UR12][R42.64], R9 ;  /* 0x000000092a007986 */ /* 0x0003e8000c10110c */
[----:B------:R1:W-:Y:S01]  /*6a50*/  STG.E.U8 desc[UR12][R6.64], R3 ;  /* 0x0000000306007986 */ /* 0x0003e2000c10110c */
[----:B------:R-:W-:Y:S06]  /*6a60*/  BAR.SYNC.DEFER_BLOCKING 0x0 ;  /* 0x0000000000007b1d */ /* 0x000fec0000010000 */
[----:B------:R1:W-:Y:S02]  /*6a70*/  STS.64 [R8+UR6], R12 ;  /* 0x0000000c08007988 */ /* 0x0003e40008000a06 */
[----:B------:R-:W-:Y:S06]  /*6a80*/  BAR.SYNC.DEFER_BLOCKING 0x0 ;  /* 0x0000000000007b1d */ /* 0x000fec0000010000 */
[----:B------:R-:W-:Y:S05]  /*6a90*/  @P0 EXIT ;  /* 0x000000000000094d */ /* 0x000fea0003800000 */
[----:B-1----:R-:W0:Y:S04]  /*6aa0*/  LDS R3, [R2] ;  /* 0x0000000002037984 */ /* 0x002e280000000800 */
[----:B0-----:R-:W-:Y:S01]  /*6ab0*/  STG.E desc[UR12][R4.64], R3 ;  /* 0x0000000304007986 */ /* 0x001fe2000c10190c */
[----:B------:R-:W-:Y:S05]  /*6ac0*/  EXIT ;  /* 0x000000000000794d */ /* 0x000fea0003800000 */
.L_x_2:
[----:B------:R-:W-:-:S00]  /*6ad0*/  BRA `(.L_x_2) ;  /* 0xfffffffc00fc7947 */ /* 0x000fc0000383ffff */
[----:B------:R-:W-:-:S00]  /*6ae0*/  NOP ;  /* 0x0000000000007918 */ /* 0x000fc00000000000 */
        /* <DEDUP_REMOVED lines=9> */
.L_x_3:


//--------------------- .nv.global.init           --------------------------
	.section	.nv.global.init,"aw",@progbits
.nv.global.init:
	.type		_$_str,@object
	.size		_$_str,(.L_0 - _$_str)
_$_str:
        /*0000*/ 	.byte	0x5f, 0x5f, 0x43, 0x55, 0x44, 0x41, 0x5f, 0x46, 0x54, 0x5a, 0x00
.L_0:


//--------------------- .nv.shared.attn_fwd       --------------------------
	.section	.nv.shared.attn_fwd,"aw",@nobits
	.sectionflags	@""
	.align	16
	.zero		1024


//--------------------- .nv.shared.reserved.0     --------------------------
	.section	.nv.shared.reserved.0,"aw",@nobits
	.weak		__nv_reservedSMEM_offset_0_alias
	.size		__nv_reservedSMEM_offset_0_alias, 0, 64
	.other		__nv_reservedSMEM_offset_0_alias,@"STO_CUDA_RESERVED_SHARED STV_DEFAULT"
__nv_reservedSMEM_offset_0_alias:
	.zero		0
	.zero		64


//--------------------- .nv.constant0.attn_fwd    --------------------------
	.section	.nv.constant0.attn_fwd,"a",@progbits
	.sectionflags	@""
	.align	4
.nv.constant0.attn_fwd:
	.zero		1032


//--------------------- SYMBOLS --------------------------

	.type		.nv.reservedSmem.offset0,@object
	.size		.nv.reservedSmem.offset0,0x4
	.type		.nv.reservedSmem.cap,@object
	.size		.nv.reservedSmem.cap,0x4
